	.target	sm_100a

	.elftype	@"ET_EXEC"


//--------------------- .note.nv.tkinfo           --------------------------
	.section	.note.nv.tkinfo,"",@"SHT_NOTE"
	.sectionflags	@"SHF_NOTE_NV_TKINFO"
	.tkinfo
        /*0018*/ 	.word	0x00000002
        /*0030*/ 	.string	""
        /*0030*/ 	.string	"ptxas"
        /*0030*/ 	.string	"Cuda compilation tools, release 13.0, V13.0.88"
        /*0030*/ 	.string	"Build cuda_13.0.r13.0/compiler.36424714_0"
        /*0030*/ 	.string	"-arch sm_100a -m 64 "



//--------------------- .note.nv.cuinfo           --------------------------
	.section	.note.nv.cuinfo,"",@"SHT_NOTE"
	.sectionflags	@"SHF_NOTE_NV_CUINFO"
        /*0018*/ 	.short	0x0002
        /*001a*/ 	.short	0x0064
        /*001c*/ 	.short	0x0082
	.zero		2


//--------------------- .nv.info                  --------------------------
	.section	.nv.info,"",@"SHT_CUDA_INFO"
	.align	4


	//----- nvinfo : EIATTR_REGCOUNT
	.align		4
        /*0000*/ 	.byte	0x04, 0x2f
        /*0002*/ 	.short	(.L_19 - .L_18)
	.align		4
.L_18:
        /*0004*/ 	.word	index@(_ZN7cutlass13device_kernelINS_4gemm6kernel13GemmUniversalIN4cute5tupleIJiiiiEEENS1_10collective13CollectiveMmaINS1_35MainloopSm100TmaUmmaWarpSpecializedILi4ELi2ELi4ENS5_IJNS4_1CILi1EEESB_SB_EEEEENS5_IJNSA_ILi64EEENSA_ILi128EEESF_EEENS_6half_tENS5_IJlSB_lEEESH_NS5_IJSB_llEEENS4_8TiledMMAINS4_8MMA_AtomIJNS4_20SM100_MMA_F16BF16_SSISH_SH_fLi64ELi128ELNS4_4UMMA5MajorE0ELSO_1ELNSN_7ScaleInE0ELSP_0EEEEEENS4_6LayoutISC_NS5_IJNSA_ILi0EEEST_ST_EEEEENS5_IJNS4_10UnderscoreESW_SW_EEEEENS4_13SM90_TMA_LOADENS4_14ComposedLayoutINS4_7SwizzleILi3ELi4ELi3EEENS4_18smem_ptr_flag_bitsILi16EEENSS_INS5_IJNSA_ILi8EEESE_EEENS5_IJSE_SB_EEEEEEEvNS4_8identityESZ_NS10_IS12_S14_NSS_INS5_IJSE_S15_EEENS5_IJSB_SE_EEEEEEEvS1A_EENS_8epilogue10collective18CollectiveEpilogueINS1G_23Sm100TmaWarpSpecializedILi4ELi2ELi16ELb1ELb0EEEJSG_NS5_IJNSS_ISE_SB_EENSS_INSA_ILi32EEESB_EEEEESH_SI_SH_SI_NS1G_6fusion15FusionCallbacksIS1K_NS1P_17LinearCombinationISH_fSH_fLNS_15FloatRoundStyleE2EEESG_S1O_JEEENS4_5SM1004TMEM4LOAD26SM100_TMEM_LOAD_16dp256b4xESZ_NS10_INS11_ILi2ELi4ELi3EEES14_NSS_INS5_IJS15_S1M_EEENS5_IJS1M_SB_EEEEEEENS4_17SM75_U32x4_LDSM_NENS4_14SM90_TMA_STOREES23_NS4_17SM90_U32x4_STSM_NENS4_39AutoVectorizingCopyWithAssumedAlignmentILi128EEEEEEvvEEEEvNT_6ParamsE)
        /*0008*/ 	.word	0x0000005b


	//----- nvinfo : EIATTR_FRAME_SIZE
	.align		4
.L_19:
        /*000c*/ 	.byte	0x04, 0x11
        /*000e*/ 	.short	(.L_21 - .L_20)
	.align		4
.L_20:
        /*0010*/ 	.word	index@($__internal_2_$__cuda_sm10x_tcgen05_guardrail_trap_unallocated_columns_being_dealloced)
        /*0014*/ 	.word	0x00000000


	//----- nvinfo : EIATTR_FRAME_SIZE
	.align		4
.L_21:
        /*0018*/ 	.byte	0x04, 0x11
        /*001a*/ 	.short	(.L_23 - .L_22)
	.align		4
.L_22:
        /*001c*/ 	.word	index@($__internal_1_$__cuda_sm10x_tcgen05_guardrail_trap_phase_invalid_during_alloc)
        /*0020*/ 	.word	0x00000000


	//----- nvinfo : EIATTR_FRAME_SIZE
	.align		4
.L_23:
        /*0024*/ 	.byte	0x04, 0x11
        /*0026*/ 	.short	(.L_25 - .L_24)
	.align		4
.L_24:
        /*0028*/ 	.word	index@($__internal_0_$__cuda_sm10x_tcgen05_guardrail_trap_col_being_dealloced_not_returned_by_alloc)
        /*002c*/ 	.word	0x00000000


	//----- nvinfo : EIATTR_FRAME_SIZE
	.align		4
.L_25:
        /*0030*/ 	.byte	0x04, 0x11
        /*0032*/ 	.short	(.L_27 - .L_26)
	.align		4
.L_26:
        /*0034*/ 	.word	index@(_ZN7cutlass13device_kernelINS_4gemm6kernel13GemmUniversalIN4cute5tupleIJiiiiEEENS1_10collective13CollectiveMmaINS1_35MainloopSm100TmaUmmaWarpSpecializedILi4ELi2ELi4ENS5_IJNS4_1CILi1EEESB_SB_EEEEENS5_IJNSA_ILi64EEENSA_ILi128EEESF_EEENS_6half_tENS5_IJlSB_lEEESH_NS5_IJSB_llEEENS4_8TiledMMAINS4_8MMA_AtomIJNS4_20SM100_MMA_F16BF16_SSISH_SH_fLi64ELi128ELNS4_4UMMA5MajorE0ELSO_1ELNSN_7ScaleInE0ELSP_0EEEEEENS4_6LayoutISC_NS5_IJNSA_ILi0EEEST_ST_EEEEENS5_IJNS4_10UnderscoreESW_SW_EEEEENS4_13SM90_TMA_LOADENS4_14ComposedLayoutINS4_7SwizzleILi3ELi4ELi3EEENS4_18smem_ptr_flag_bitsILi16EEENSS_INS5_IJNSA_ILi8EEESE_EEENS5_IJSE_SB_EEEEEEEvNS4_8identityESZ_NS10_IS12_S14_NSS_INS5_IJSE_S15_EEENS5_IJSB_SE_EEEEEEEvS1A_EENS_8epilogue10collective18CollectiveEpilogueINS1G_23Sm100TmaWarpSpecializedILi4ELi2ELi16ELb1ELb0EEEJSG_NS5_IJNSS_ISE_SB_EENSS_INSA_ILi32EEESB_EEEEESH_SI_SH_SI_NS1G_6fusion15FusionCallbacksIS1K_NS1P_17LinearCombinationISH_fSH_fLNS_15FloatRoundStyleE2EEESG_S1O_JEEENS4_5SM1004TMEM4LOAD26SM100_TMEM_LOAD_16dp256b4xESZ_NS10_INS11_ILi2ELi4ELi3EEES14_NSS_INS5_IJS15_S1M_EEENS5_IJS1M_SB_EEEEEEENS4_17SM75_U32x4_LDSM_NENS4_14SM90_TMA_STOREES23_NS4_17SM90_U32x4_STSM_NENS4_39AutoVectorizingCopyWithAssumedAlignmentILi128EEEEEEvvEEEEvNT_6ParamsE)
        /*0038*/ 	.word	0x00000000


	//----- nvinfo : EIATTR_MIN_STACK_SIZE
	.align		4
.L_27:
        /*003c*/ 	.byte	0x04, 0x12
        /*003e*/ 	.short	(.L_29 - .L_28)
	.align		4
.L_28:
        /*0040*/ 	.word	index@(_ZN7cutlass13device_kernelINS_4gemm6kernel13GemmUniversalIN4cute5tupleIJiiiiEEENS1_10collective13CollectiveMmaINS1_35MainloopSm100TmaUmmaWarpSpecializedILi4ELi2ELi4ENS5_IJNS4_1CILi1EEESB_SB_EEEEENS5_IJNSA_ILi64EEENSA_ILi128EEESF_EEENS_6half_tENS5_IJlSB_lEEESH_NS5_IJSB_llEEENS4_8TiledMMAINS4_8MMA_AtomIJNS4_20SM100_MMA_F16BF16_SSISH_SH_fLi64ELi128ELNS4_4UMMA5MajorE0ELSO_1ELNSN_7ScaleInE0ELSP_0EEEEEENS4_6LayoutISC_NS5_IJNSA_ILi0EEEST_ST_EEEEENS5_IJNS4_10UnderscoreESW_SW_EEEEENS4_13SM90_TMA_LOADENS4_14ComposedLayoutINS4_7SwizzleILi3ELi4ELi3EEENS4_18smem_ptr_flag_bitsILi16EEENSS_INS5_IJNSA_ILi8EEESE_EEENS5_IJSE_SB_EEEEEEEvNS4_8identityESZ_NS10_IS12_S14_NSS_INS5_IJSE_S15_EEENS5_IJSB_SE_EEEEEEEvS1A_EENS_8epilogue10collective18CollectiveEpilogueINS1G_23Sm100TmaWarpSpecializedILi4ELi2ELi16ELb1ELb0EEEJSG_NS5_IJNSS_ISE_SB_EENSS_INSA_ILi32EEESB_EEEEESH_SI_SH_SI_NS1G_6fusion15FusionCallbacksIS1K_NS1P_17LinearCombinationISH_fSH_fLNS_15FloatRoundStyleE2EEESG_S1O_JEEENS4_5SM1004TMEM4LOAD26SM100_TMEM_LOAD_16dp256b4xESZ_NS10_INS11_ILi2ELi4ELi3EEES14_NSS_INS5_IJS15_S1M_EEENS5_IJS1M_SB_EEEEEEENS4_17SM75_U32x4_LDSM_NENS4_14SM90_TMA_STOREES23_NS4_17SM90_U32x4_STSM_NENS4_39AutoVectorizingCopyWithAssumedAlignmentILi128EEEEEEvvEEEEvNT_6ParamsE)
        /*0044*/ 	.word	0x00000000
.L_29:


//--------------------- .nv.compat                --------------------------
	.section	.nv.compat,"",@"SHT_CUDA_COMPAT_INFO"
	.align	4
        /*0000*/ 	.byte	0x02, 0x09, 0x01, 0x00, 0x02, 0x02, 0x02, 0x00, 0x02, 0x05, 0x05, 0x00, 0x03, 0x07, 0x01, 0x01
        /*0010*/ 	.byte	0x02, 0x03, 0x01, 0x00, 0x02, 0x06, 0x01, 0x00, 0x04, 0x0b, 0x08, 0x00, 0x09, 0x00, 0x00, 0x00
        /*0020*/ 	.byte	0x00, 0x00, 0x00, 0x00


//--------------------- .nv.info._ZN7cutlass13device_kernelINS_4gemm6kernel13GemmUniversalIN4cute5tupleIJiiiiEEENS1_10collective13CollectiveMmaINS1_35MainloopSm100TmaUmmaWarpSpecializedILi4ELi2ELi4ENS5_IJNS4_1CILi1EEESB_SB_EEEEENS5_IJNSA_ILi64EEENSA_ILi128EEESF_EEENS_6half_tENS5_IJlSB_lEEESH_NS5_IJSB_llEEENS4_8TiledMMAINS4_8MMA_AtomIJNS4_20SM100_MMA_F16BF16_SSISH_SH_fLi64ELi128ELNS4_4UMMA5MajorE0ELSO_1ELNSN_7ScaleInE0ELSP_0EEEEEENS4_6LayoutISC_NS5_IJNSA_ILi0EEEST_ST_EEEEENS5_IJNS4_10UnderscoreESW_SW_EEEEENS4_13SM90_TMA_LOADENS4_14ComposedLayoutINS4_7SwizzleILi3ELi4ELi3EEENS4_18smem_ptr_flag_bitsILi16EEENSS_INS5_IJNSA_ILi8EEESE_EEENS5_IJSE_SB_EEEEEEEvNS4_8identityESZ_NS10_IS12_S14_NSS_INS5_IJSE_S15_EEENS5_IJSB_SE_EEEEEEEvS1A_EENS_8epilogue10collective18CollectiveEpilogueINS1G_23Sm100TmaWarpSpecializedILi4ELi2ELi16ELb1ELb0EEEJSG_NS5_IJNSS_ISE_SB_EENSS_INSA_ILi32EEESB_EEEEESH_SI_SH_SI_NS1G_6fusion15FusionCallbacksIS1K_NS1P_17LinearCombinationISH_fSH_fLNS_15FloatRoundStyleE2EEESG_S1O_JEEENS4_5SM1004TMEM4LOAD26SM100_TMEM_LOAD_16dp256b4xESZ_NS10_INS11_ILi2ELi4ELi3EEES14_NSS_INS5_IJS15_S1M_EEENS5_IJS1M_SB_EEEEEEENS4_17SM75_U32x4_LDSM_NENS4_14SM90_TMA_STOREES23_NS4_17SM90_U32x4_STSM_NENS4_39AutoVectorizingCopyWithAssumedAlignmentILi128EEEEEEvvEEEEvNT_6ParamsE --------------------------
	.section	.nv.info._ZN7cutlass13device_kernelINS_4gemm6kernel13GemmUniversalIN4cute5tupleIJiiiiEEENS1_10collective13CollectiveMmaINS1_35MainloopSm100TmaUmmaWarpSpecializedILi4ELi2ELi4ENS5_IJNS4_1CILi1EEESB_SB_EEEEENS5_IJNSA_ILi64EEENSA_ILi128EEESF_EEENS_6half_tENS5_IJlSB_lEEESH_NS5_IJSB_llEEENS4_8TiledMMAINS4_8MMA_AtomIJNS4_20SM100_MMA_F16BF16_SSISH_SH_fLi64ELi128ELNS4_4UMMA5MajorE0ELSO_1ELNSN_7ScaleInE0ELSP_0EEEEEENS4_6LayoutISC_NS5_IJNSA_ILi0EEEST_ST_EEEEENS5_IJNS4_10UnderscoreESW_SW_EEEEENS4_13SM90_TMA_LOADENS4_14ComposedLayoutINS4_7SwizzleILi3ELi4ELi3EEENS4_18smem_ptr_flag_bitsILi16EEENSS_INS5_IJNSA_ILi8EEESE_EEENS5_IJSE_SB_EEEEEEEvNS4_8identityESZ_NS10_IS12_S14_NSS_INS5_IJSE_S15_EEENS5_IJSB_SE_EEEEEEEvS1A_EENS_8epilogue10collective18CollectiveEpilogueINS1G_23Sm100TmaWarpSpecializedILi4ELi2ELi16ELb1ELb0EEEJSG_NS5_IJNSS_ISE_SB_EENSS_INSA_ILi32EEESB_EEEEESH_SI_SH_SI_NS1G_6fusion15FusionCallbacksIS1K_NS1P_17LinearCombinationISH_fSH_fLNS_15FloatRoundStyleE2EEESG_S1O_JEEENS4_5SM1004TMEM4LOAD26SM100_TMEM_LOAD_16dp256b4xESZ_NS10_INS11_ILi2ELi4ELi3EEES14_NSS_INS5_IJS15_S1M_EEENS5_IJS1M_SB_EEEEEEENS4_17SM75_U32x4_LDSM_NENS4_14SM90_TMA_STOREES23_NS4_17SM90_U32x4_STSM_NENS4_39AutoVectorizingCopyWithAssumedAlignmentILi128EEEEEEvvEEEEvNT_6ParamsE,"",@"SHT_CUDA_INFO"
	.sectionflags	@""
	.align	4


	//----- nvinfo : EIATTR_CUDA_API_VERSION
	.align		4
        /*0000*/ 	.byte	0x04, 0x37
        /*0002*/ 	.short	(.L_31 - .L_30)
.L_30:
        /*0004*/ 	.word	0x00000082


	//----- nvinfo : EIATTR_KPARAM_INFO
	.align		4
.L_31:
        /*0008*/ 	.byte	0x04, 0x17
        /*000a*/ 	.short	(.L_33 - .L_32)
.L_32:
        /*000c*/ 	.word	0x00000000
        /*0010*/ 	.short	0x0000
        /*0012*/ 	.short	0x0000
        /*0014*/ 	.byte	0x00, 0xf0, 0x01, 0x20


	//----- nvinfo : EIATTR_AT_ENTRY_FRAGMENTS
	.align		4
.L_33:
        /*0018*/ 	.byte	0x04, 0x4f
        /*001a*/ 	.short	(.L_35 - .L_34)


	//   ....[0]....
.L_34:
        /*001c*/ 	.word	0x00000006


	//----- nvinfo : EIATTR_RESERVED_SMEM_USED
	.align		4
.L_35:
        /*0020*/ 	.byte	0x01, 0x41
	.zero		2


	//----- nvinfo : EIATTR_SPARSE_MMA_MASK
	.align		4
        /*0024*/ 	.byte	0x03, 0x50
        /*0026*/ 	.short	0x0000


	//----- nvinfo : EIATTR_TCGEN05_1CTA_USED
	.align		4
        /*0028*/ 	.byte	0x01, 0x51
	.zero		2


	//----- nvinfo : EIATTR_MAXREG_COUNT
	.align		4
        /*002c*/ 	.byte	0x03, 0x1b
        /*002e*/ 	.short	0x00ff


	//----- nvinfo : EIATTR_NUM_BARRIERS
	.align		4
        /*0030*/ 	.byte	0x02, 0x4c
        /*0032*/ 	.byte	0x07
	.zero		1


	//----- nvinfo : EIATTR_EXTERNS
	.align		4
        /*0034*/ 	.byte	0x04, 0x0f
        /*0036*/ 	.short	(.L_37 - .L_36)


	//   ....[0]....
	.align		4
.L_36:
        /*0038*/ 	.word	index@(__assertfail)


	//----- nvinfo : EIATTR_MERCURY_ISA_VERSION
	.align		4
.L_37:
        /*003c*/ 	.byte	0x03, 0x5f
        /*003e*/ 	.short	0x0101


	//----- nvinfo : EIATTR_INT_WARP_WIDE_INSTR_OFFSETS
	.align		4
        /*0040*/ 	.byte	0x04, 0x31
        /*0042*/ 	.short	(.L_39 - .L_38)


	//   ....[0]....
.L_38:
        /*0044*/ 	.word	0x00001f50


	//   ....[1]....
        /*0048*/ 	.word	0x00003bc0


	//   ....[2]....
        /*004c*/ 	.word	0x00003be0


	//   ....[3]....
        /*0050*/ 	.word	0x00003c10


	//   ....[4]....
        /*0054*/ 	.word	0x00004550


	//   ....[5]....
        /*0058*/ 	.word	0x000045c0


	//   ....[6]....
        /*005c*/ 	.word	0x000046a0


	//   ....[7]....
        /*0060*/ 	.word	0x00004720


	//   ....[8]....
        /*0064*/ 	.word	0x00004830


	//   ....[9]....
        /*0068*/ 	.word	0x000048c0


	//   ....[10]....
        /*006c*/ 	.word	0x00004aa0


	//   ....[11]....
        /*0070*/ 	.word	0x00004c00


	//----- nvinfo : EIATTR_COOP_GROUP_MASK_REGIDS
	.align		4
.L_39:
        /*0074*/ 	.byte	0x04, 0x29
        /*0076*/ 	.short	(.L_41 - .L_40)


	//   ....[0]....
.L_40:
        /*0078*/ 	.word	0xffffffff


	//   ....[1]....
        /*007c*/ 	.word	0xffffffff


	//   ....[2]....
        /*0080*/ 	.word	0xffffffff


	//   ....[3]....
        /*0084*/ 	.word	0xffffffff


	//   ....[4]....
        /*0088*/ 	.word	0xffffffff


	//   ....[5]....
        /*008c*/ 	.word	0xffffffff


	//   ....[6]....
        /*0090*/ 	.word	0xffffffff


	//   ....[7]....
        /*0094*/ 	.word	0xffffffff


	//   ....[8]....
        /*0098*/ 	.word	0xffffffff


	//   ....[9]....
        /*009c*/ 	.word	0xffffffff


	//   ....[10]....
        /*00a0*/ 	.word	0xffffffff


	//   ....[11]....
        /*00a4*/ 	.word	0xffffffff


	//   ....[12]....
        /*00a8*/ 	.word	0xffffffff


	//----- nvinfo : EIATTR_COOP_GROUP_INSTR_OFFSETS
	.align		4
.L_41:
        /*00ac*/ 	.byte	0x04, 0x28
        /*00ae*/ 	.short	(.L_43 - .L_42)


	//   ....[0]....
.L_42:
        /*00b0*/ 	.word	0x00000090


	//   ....[1]....
        /*00b4*/ 	.word	0x000004d0


	//   ....[2]....
        /*00b8*/ 	.word	0x00000640


	//   ....[3]....
        /*00bc*/ 	.word	0x000007e0


	//   ....[4]....
        /*00c0*/ 	.word	0x000008e0


	//   ....[5]....
        /*00c4*/ 	.word	0x00000a50


	//   ....[6]....
        /*00c8*/ 	.word	0x00000bf0


	//   ....[7]....
        /*00cc*/ 	.word	0x00001e30


	//   ....[8]....
        /*00d0*/ 	.word	0x00002c10


	//   ....[9]....
        /*00d4*/ 	.word	0x00002e20


	//   ....[10]....
        /*00d8*/ 	.word	0x00002e50


	//   ....[11]....
        /*00dc*/ 	.word	0x00003aa0


	//   ....[12]....
        /*00e0*/ 	.word	0x00003cd0


	//----- nvinfo : EIATTR_VRC_CTA_INIT_COUNT
	.align		4
.L_43:
        /*00e4*/ 	.byte	0x02, 0x4a
        /*00e6*/ 	.byte	0x80
	.zero		1


	//----- nvinfo : EIATTR_SYSCALL_OFFSETS
	.align		4
        /*00e8*/ 	.byte	0x04, 0x46
        /*00ea*/ 	.short	(.L_45 - .L_44)


	//   ....[0]....
.L_44:
        /*00ec*/ 	.word	0x000056b0


	//   ....[1]....
        /*00f0*/ 	.word	0x000057a0


	//   ....[2]....
        /*00f4*/ 	.word	0x00005f00


	//   ....[3]....
        /*00f8*/ 	.word	0x000067b0


	//   ....[4]....
        /*00fc*/ 	.word	0x00007030


	//   ....[5]....
        /*0100*/ 	.word	0x000078b0


	//----- nvinfo : EIATTR_MBARRIER_INSTR_OFFSETS
	.align		4
.L_45:
        /*0104*/ 	.byte	0x04, 0x39
        /*0106*/ 	.short	(.L_47 - .L_46)


	//   ....[0]....
.L_46:
        /*0108*/ 	.word	0x000005b0
        /*010c*/ 	.word	0x000000ff
        /*0110*/ 	.word	0x00000000
        /*0114*/ 	.short	0x0100
        /*0116*/ 	.byte	0x05
	.zero		1


	//   ....[1]....
        /*0118*/ 	.word	0x000005c0
        /*011c*/ 	.word	0x000000ff
        /*0120*/ 	.word	0x00000020
        /*0124*/ 	.short	0x0100
        /*0126*/ 	.byte	0x05
	.zero		1


	//   ....[2]....
        /*0128*/ 	.word	0x000005d0
        /*012c*/ 	.word	0x000000ff
        /*0130*/ 	.word	0x00000008
        /*0134*/ 	.short	0x0100
        /*0136*/ 	.byte	0x05
	.zero		1


	//   ....[3]....
        /*0138*/ 	.word	0x000005e0
        /*013c*/ 	.word	0x000000ff
        /*0140*/ 	.word	0x00000028
        /*0144*/ 	.short	0x0100
        /*0146*/ 	.byte	0x05
	.zero		1


	//   ....[4]....
        /*0148*/ 	.word	0x000005f0
        /*014c*/ 	.word	0x000000ff
        /*0150*/ 	.word	0x00000010
        /*0154*/ 	.short	0x0100
        /*0156*/ 	.byte	0x05
	.zero		1


	//   ....[5]....
        /*0158*/ 	.word	0x00000600
        /*015c*/ 	.word	0x000000ff
        /*0160*/ 	.word	0x00000030
        /*0164*/ 	.short	0x0100
        /*0166*/ 	.byte	0x05
	.zero		1


	//   ....[6]....
        /*0168*/ 	.word	0x00000610
        /*016c*/ 	.word	0x000000ff
        /*0170*/ 	.word	0x00000018
        /*0174*/ 	.short	0x0100
        /*0176*/ 	.byte	0x05
	.zero		1


	//   ....[7]....
        /*0178*/ 	.word	0x00000620
        /*017c*/ 	.word	0x000000ff
        /*0180*/ 	.word	0x00000038
        /*0184*/ 	.short	0x0100
        /*0186*/ 	.byte	0x05
	.zero		1


	//   ....[8]....
        /*0188*/ 	.word	0x00000750
        /*018c*/ 	.word	0x000000ff
        /*0190*/ 	.word	0x00000040
        /*0194*/ 	.short	0x0100
        /*0196*/ 	.byte	0x07
	.zero		1


	//   ....[9]....
        /*0198*/ 	.word	0x00000760
        /*019c*/ 	.word	0x000000ff
        /*01a0*/ 	.word	0x00000060
        /*01a4*/ 	.short	0x0100
        /*01a6*/ 	.byte	0x07
	.zero		1


	//   ....[10]....
        /*01a8*/ 	.word	0x00000770
        /*01ac*/ 	.word	0x000000ff
        /*01b0*/ 	.word	0x00000048
        /*01b4*/ 	.short	0x0100
        /*01b6*/ 	.byte	0x07
	.zero		1


	//   ....[11]....
        /*01b8*/ 	.word	0x00000780
        /*01bc*/ 	.word	0x000000ff
        /*01c0*/ 	.word	0x00000068
        /*01c4*/ 	.short	0x0100
        /*01c6*/ 	.byte	0x07
	.zero		1


	//   ....[12]....
        /*01c8*/ 	.word	0x00000790
        /*01cc*/ 	.word	0x000000ff
        /*01d0*/ 	.word	0x00000050
        /*01d4*/ 	.short	0x0100
        /*01d6*/ 	.byte	0x07
	.zero		1


	//   ....[13]....
        /*01d8*/ 	.word	0x000007a0
        /*01dc*/ 	.word	0x000000ff
        /*01e0*/ 	.word	0x00000070
        /*01e4*/ 	.short	0x0100
        /*01e6*/ 	.byte	0x07
	.zero		1


	//   ....[14]....
        /*01e8*/ 	.word	0x000007b0
        /*01ec*/ 	.word	0x000000ff
        /*01f0*/ 	.word	0x00000058
        /*01f4*/ 	.short	0x0100
        /*01f6*/ 	.byte	0x07
	.zero		1


	//   ....[15]....
        /*01f8*/ 	.word	0x000007c0
        /*01fc*/ 	.word	0x000000ff
        /*0200*/ 	.word	0x00000078
        /*0204*/ 	.short	0x0100
        /*0206*/ 	.byte	0x07
	.zero		1


	//   ....[16]....
        /*0208*/ 	.word	0x000008b0
        /*020c*/ 	.word	0x000000ff
        /*0210*/ 	.word	0x00000080
        /*0214*/ 	.short	0x0100
        /*0216*/ 	.byte	0x05
	.zero		1


	//   ....[17]....
        /*0218*/ 	.word	0x000008c0
        /*021c*/ 	.word	0x000000ff
        /*0220*/ 	.word	0x00000088
        /*0224*/ 	.short	0x0100
        /*0226*/ 	.byte	0x05
	.zero		1


	//   ....[18]....
        /*0228*/ 	.word	0x00000a00
        /*022c*/ 	.word	0x000000ff
        /*0230*/ 	.word	0x00000090
        /*0234*/ 	.short	0x0100
        /*0236*/ 	.byte	0x05
	.zero		1


	//   ....[19]....
        /*0238*/ 	.word	0x00000a10
        /*023c*/ 	.word	0x000000ff
        /*0240*/ 	.word	0x000000a0
        /*0244*/ 	.short	0x0100
        /*0246*/ 	.byte	0x05
	.zero		1


	//   ....[20]....
        /*0248*/ 	.word	0x00000a20
        /*024c*/ 	.word	0x000000ff
        /*0250*/ 	.word	0x00000098
        /*0254*/ 	.short	0x0100
        /*0256*/ 	.byte	0x05
	.zero		1


	//   ....[21]....
        /*0258*/ 	.word	0x00000a30
        /*025c*/ 	.word	0x000000ff
        /*0260*/ 	.word	0x000000a8
        /*0264*/ 	.short	0x0100
        /*0266*/ 	.byte	0x05
	.zero		1


	//   ....[22]....
        /*0268*/ 	.word	0x00000b60
        /*026c*/ 	.word	0x000000ff
        /*0270*/ 	.word	0x000000b0
        /*0274*/ 	.short	0x0100
        /*0276*/ 	.byte	0x07
	.zero		1


	//   ....[23]....
        /*0278*/ 	.word	0x00000b70
        /*027c*/ 	.word	0x000000ff
        /*0280*/ 	.word	0x000000d0
        /*0284*/ 	.short	0x0100
        /*0286*/ 	.byte	0x07
	.zero		1


	//   ....[24]....
        /*0288*/ 	.word	0x00000b80
        /*028c*/ 	.word	0x000000ff
        /*0290*/ 	.word	0x000000b8
        /*0294*/ 	.short	0x0100
        /*0296*/ 	.byte	0x07
	.zero		1


	//   ....[25]....
        /*0298*/ 	.word	0x00000b90
        /*029c*/ 	.word	0x000000ff
        /*02a0*/ 	.word	0x000000d8
        /*02a4*/ 	.short	0x0100
        /*02a6*/ 	.byte	0x07
	.zero		1


	//   ....[26]....
        /*02a8*/ 	.word	0x00000ba0
        /*02ac*/ 	.word	0x000000ff
        /*02b0*/ 	.word	0x000000c0
        /*02b4*/ 	.short	0x0100
        /*02b6*/ 	.byte	0x07
	.zero		1


	//   ....[27]....
        /*02b8*/ 	.word	0x00000bb0
        /*02bc*/ 	.word	0x000000ff
        /*02c0*/ 	.word	0x000000e0
        /*02c4*/ 	.short	0x0100
        /*02c6*/ 	.byte	0x07
	.zero		1


	//   ....[28]....
        /*02c8*/ 	.word	0x00000bc0
        /*02cc*/ 	.word	0x000000ff
        /*02d0*/ 	.word	0x000000c8
        /*02d4*/ 	.short	0x0100
        /*02d6*/ 	.byte	0x07
	.zero		1


	//   ....[29]....
        /*02d8*/ 	.word	0x00000bd0
        /*02dc*/ 	.word	0x000000ff
        /*02e0*/ 	.word	0x000000e8
        /*02e4*/ 	.short	0x0100
        /*02e6*/ 	.byte	0x07
	.zero		1


	//   ....[30]....
        /*02e8*/ 	.word	0x00000cc0
        /*02ec*/ 	.word	0x000000ff
        /*02f0*/ 	.word	0x000000f0
        /*02f4*/ 	.short	0x0100
        /*02f6*/ 	.byte	0x05
	.zero		1


	//   ....[31]....
        /*02f8*/ 	.word	0x00000cd0
        /*02fc*/ 	.word	0x000000ff
        /*0300*/ 	.word	0x00000100
        /*0304*/ 	.short	0x0100
        /*0306*/ 	.byte	0x05
	.zero		1


	//   ....[32]....
        /*0308*/ 	.word	0x00000ce0
        /*030c*/ 	.word	0x000000ff
        /*0310*/ 	.word	0x000000f8
        /*0314*/ 	.short	0x0100
        /*0316*/ 	.byte	0x05
	.zero		1


	//   ....[33]....
        /*0318*/ 	.word	0x00000cf0
        /*031c*/ 	.word	0x000000ff
        /*0320*/ 	.word	0x00000108
        /*0324*/ 	.short	0x0100
        /*0326*/ 	.byte	0x05
	.zero		1


	//   ....[34]....
        /*0328*/ 	.word	0x000015d0
        /*032c*/ 	.word	0x00000003
        /*0330*/ 	.word	0x00000100
        /*0334*/ 	.short	0x010a
        /*0336*/ 	.byte	0xff
	.zero		1


	//   ....[35]....
        /*0338*/ 	.word	0x00001600
        /*033c*/ 	.word	0x00000003
        /*0340*/ 	.word	0x000000f0
        /*0344*/ 	.short	0x0101
        /*0346*/ 	.byte	0xff
	.zero		1


	//   ....[36]....
        /*0348*/ 	.word	0x000016d0
        /*034c*/ 	.word	0x000000ff
        /*0350*/ 	.word	0x00000020
        /*0354*/ 	.short	0x010a
        /*0356*/ 	.byte	0x08
	.zero		1


	//   ....[37]....
        /*0358*/ 	.word	0x00001780
        /*035c*/ 	.word	0x000000ff
        /*0360*/ 	.word	0x00000020
        /*0364*/ 	.short	0x010a
        /*0366*/ 	.byte	0x21
	.zero		1


	//   ....[38]....
        /*0368*/ 	.word	0x000018d0
        /*036c*/ 	.word	0x000000ff
        /*0370*/ 	.word	0x00000020
        /*0374*/ 	.short	0x010a
        /*0376*/ 	.byte	0x08
	.zero		1


	//   ....[39]....
        /*0378*/ 	.word	0x00001a90
        /*037c*/ 	.word	0x000000ff
        /*0380*/ 	.word	0x00000088
        /*0384*/ 	.short	0x0101
        /*0386*/ 	.byte	0x04
	.zero		1


	//   ....[40]....
        /*0388*/ 	.word	0x00001ab0
        /*038c*/ 	.word	0x000000ff
        /*0390*/ 	.word	0x00000020
        /*0394*/ 	.short	0x010a
        /*0396*/ 	.byte	0x08
	.zero		1


	//   ....[41]....
        /*0398*/ 	.word	0x00001b40
        /*039c*/ 	.word	0x000000ff
        /*03a0*/ 	.word	0x00000020
        /*03a4*/ 	.short	0x010a
        /*03a6*/ 	.byte	0x21
	.zero		1


	//   ....[42]....
        /*03a8*/ 	.word	0x00001c90
        /*03ac*/ 	.word	0x000000ff
        /*03b0*/ 	.word	0x00000020
        /*03b4*/ 	.short	0x010a
        /*03b6*/ 	.byte	0x08
	.zero		1


	//   ....[43]....
        /*03b8*/ 	.word	0x00001e60
        /*03bc*/ 	.word	0x00000002
        /*03c0*/ 	.word	0x00000090
        /*03c4*/ 	.short	0x010a
        /*03c6*/ 	.byte	0xff
	.zero		1


	//   ....[44]....
        /*03c8*/ 	.word	0x00001f20
        /*03cc*/ 	.word	0x00000002
        /*03d0*/ 	.word	0x00000000
        /*03d4*/ 	.short	0x0101
        /*03d6*/ 	.byte	0xff
	.zero		1


	//   ....[45]....
        /*03d8*/ 	.word	0x00002480
        /*03dc*/ 	.word	0x000000ff
        /*03e0*/ 	.word	0x00000000
        /*03e4*/ 	.short	0x010a
        /*03e6*/ 	.byte	0x05
	.zero		1


	//   ....[46]....
        /*03e8*/ 	.word	0x00002510
        /*03ec*/ 	.word	0x000000ff
        /*03f0*/ 	.word	0x00000000
        /*03f4*/ 	.short	0x010a
        /*03f6*/ 	.byte	0x05
	.zero		1


	//   ....[47]....
        /*03f8*/ 	.word	0x000025a0
        /*03fc*/ 	.word	0x000000ff
        /*0400*/ 	.word	0x00000000
        /*0404*/ 	.short	0x010a
        /*0406*/ 	.byte	0x05
	.zero		1


	//   ....[48]....
        /*0408*/ 	.word	0x00002640
        /*040c*/ 	.word	0x00000000
        /*0410*/ 	.word	0x00000000
        /*0414*/ 	.short	0x010a
        /*0416*/ 	.byte	0xff
	.zero		1


	//   ....[49]....
        /*0418*/ 	.word	0x00002760
        /*041c*/ 	.word	0x00000000
        /*0420*/ 	.word	0x000000f0
        /*0424*/ 	.short	0x010a
        /*0426*/ 	.byte	0xff
	.zero		1


	//   ....[50]....
        /*0428*/ 	.word	0x000027c0
        /*042c*/ 	.word	0x00000004
        /*0430*/ 	.word	0x00000000
        /*0434*/ 	.short	0x0101
        /*0436*/ 	.byte	0xff
	.zero		1


	//   ....[51]....
        /*0438*/ 	.word	0x000027e0
        /*043c*/ 	.word	0x000000ff
        /*0440*/ 	.word	0x000000a0
        /*0444*/ 	.short	0x010a
        /*0446*/ 	.byte	0x05
	.zero		1


	//   ....[52]....
        /*0448*/ 	.word	0x00002900
        /*044c*/ 	.word	0x00000000
        /*0450*/ 	.word	0x00000090
        /*0454*/ 	.short	0x010a
        /*0456*/ 	.byte	0xff
	.zero		1


	//   ....[53]....
        /*0458*/ 	.word	0x00002a10
        /*045c*/ 	.word	0x00000000
        /*0460*/ 	.word	0x00000000
        /*0464*/ 	.short	0x0101
        /*0466*/ 	.byte	0xff
	.zero		1


	//   ....[54]....
        /*0468*/ 	.word	0x00002aa0
        /*046c*/ 	.word	0x000000ff
        /*0470*/ 	.word	0x000000a0
        /*0474*/ 	.short	0x0106
        /*0476*/ 	.byte	0x05
	.zero		1


	//   ....[55]....
        /*0478*/ 	.word	0x00002ac0
        /*047c*/ 	.word	0x000000ff
        /*0480*/ 	.word	0x000000a0
        /*0484*/ 	.short	0x010a
        /*0486*/ 	.byte	0x05
	.zero		1


	//   ....[56]....
        /*0488*/ 	.word	0x00002b50
        /*048c*/ 	.word	0x000000ff
        /*0490*/ 	.word	0x000000a0
        /*0494*/ 	.short	0x0106
        /*0496*/ 	.byte	0x04
	.zero		1


	//   ....[57]....
        /*0498*/ 	.word	0x00002b90
        /*049c*/ 	.word	0x00000000
        /*04a0*/ 	.word	0x000000a0
        /*04a4*/ 	.short	0x010a
        /*04a6*/ 	.byte	0xff
	.zero		1


	//   ....[58]....
        /*04a8*/ 	.word	0x00003150
        /*04ac*/ 	.word	0x00000000
        /*04b0*/ 	.word	0x00000090
        /*04b4*/ 	.short	0x010a
        /*04b6*/ 	.byte	0xff
	.zero		1


	//   ....[59]....
        /*04b8*/ 	.word	0x00003260
        /*04bc*/ 	.word	0x00000003
        /*04c0*/ 	.word	0x00000000
        /*04c4*/ 	.short	0x0101
        /*04c6*/ 	.byte	0xff
	.zero		1


	//   ....[60]....
        /*04c8*/ 	.word	0x00003270
        /*04cc*/ 	.word	0x000000ff
        /*04d0*/ 	.word	0x00000000
        /*04d4*/ 	.short	0x010a
        /*04d6*/ 	.byte	0x07
	.zero		1


	//   ....[61]....
        /*04d8*/ 	.word	0x000032f0
        /*04dc*/ 	.word	0x000000ff
        /*04e0*/ 	.word	0x000000d0
        /*04e4*/ 	.short	0x010a
        /*04e6*/ 	.byte	0x06
	.zero		1


	//   ....[62]....
        /*04e8*/ 	.word	0x000033c0
        /*04ec*/ 	.word	0x000000ff
        /*04f0*/ 	.word	0x00000000
        /*04f4*/ 	.short	0x010a
        /*04f6*/ 	.byte	0x0b
	.zero		1


	//   ....[63]....
        /*04f8*/ 	.word	0x000034f0
        /*04fc*/ 	.word	0x000000ff
        /*0500*/ 	.word	0x00000000
        /*0504*/ 	.short	0x010a
        /*0506*/ 	.byte	0x22
	.zero		1


	//   ....[64]....
        /*0508*/ 	.word	0x000038d0
        /*050c*/ 	.word	0x000000ff
        /*0510*/ 	.word	0x00000000
        /*0514*/ 	.short	0x010a
        /*0516*/ 	.byte	0x06
	.zero		1


	//   ....[65]....
        /*0518*/ 	.word	0x00003960
        /*051c*/ 	.word	0x000000ff
        /*0520*/ 	.word	0x00000000
        /*0524*/ 	.short	0x010a
        /*0526*/ 	.byte	0x06
	.zero		1


	//   ....[66]....
        /*0528*/ 	.word	0x000039f0
        /*052c*/ 	.word	0x000000ff
        /*0530*/ 	.word	0x00000000
        /*0534*/ 	.short	0x010a
        /*0536*/ 	.byte	0x06
	.zero		1


	//   ....[67]....
        /*0538*/ 	.word	0x00003a80
        /*053c*/ 	.word	0x000000ff
        /*0540*/ 	.word	0x00000000
        /*0544*/ 	.short	0x010a
        /*0546*/ 	.byte	0x07
	.zero		1


	//   ....[68]....
        /*0548*/ 	.word	0x00003f00
        /*054c*/ 	.word	0x00000000
        /*0550*/ 	.word	0x00000090
        /*0554*/ 	.short	0x010a
        /*0556*/ 	.byte	0xff
	.zero		1


	//   ....[69]....
        /*0558*/ 	.word	0x00003fc0
        /*055c*/ 	.word	0x00000000
        /*0560*/ 	.word	0x00000000
        /*0564*/ 	.short	0x0101
        /*0566*/ 	.byte	0xff
	.zero		1


	//   ....[70]....
        /*0568*/ 	.word	0x000042e0
        /*056c*/ 	.word	0x000000ff
        /*0570*/ 	.word	0x00000088
        /*0574*/ 	.short	0x010a
        /*0576*/ 	.byte	0x07
	.zero		1


	//   ....[71]....
        /*0578*/ 	.word	0x000044d0
        /*057c*/ 	.word	0x000000ff
        /*0580*/ 	.word	0x00000060
        /*0584*/ 	.short	0x010a
        /*0586*/ 	.byte	0x07
	.zero		1


	//   ....[72]....
        /*0588*/ 	.word	0x00004640
        /*058c*/ 	.word	0x000000ff
        /*0590*/ 	.word	0x00000040
        /*0594*/ 	.short	0x010b
        /*0596*/ 	.byte	0x07
	.zero		1


	//   ....[73]....
        /*0598*/ 	.word	0x00004650
        /*059c*/ 	.word	0x000000ff
        /*05a0*/ 	.word	0x00000000
        /*05a4*/ 	.short	0x0101
        /*05a6*/ 	.byte	0x08
	.zero		1


	//   ....[74]....
        /*05a8*/ 	.word	0x00004670
        /*05ac*/ 	.word	0x000000ff
        /*05b0*/ 	.word	0x00000068
        /*05b4*/ 	.short	0x010a
        /*05b6*/ 	.byte	0x07
	.zero		1


	//   ....[75]....
        /*05b8*/ 	.word	0x000047d0
        /*05bc*/ 	.word	0x000000ff
        /*05c0*/ 	.word	0x00000048
        /*05c4*/ 	.short	0x010b
        /*05c6*/ 	.byte	0x07
	.zero		1


	//   ....[76]....
        /*05c8*/ 	.word	0x000047e0
        /*05cc*/ 	.word	0x000000ff
        /*05d0*/ 	.word	0x00000000
        /*05d4*/ 	.short	0x0101
        /*05d6*/ 	.byte	0x08
	.zero		1


	//   ....[77]....
        /*05d8*/ 	.word	0x000047f0
        /*05dc*/ 	.word	0x000000ff
        /*05e0*/ 	.word	0x00000070
        /*05e4*/ 	.short	0x010a
        /*05e6*/ 	.byte	0x07
	.zero		1


	//   ....[78]....
        /*05e8*/ 	.word	0x00004990
        /*05ec*/ 	.word	0x000000ff
        /*05f0*/ 	.word	0x00000050
        /*05f4*/ 	.short	0x010b
        /*05f6*/ 	.byte	0x07
	.zero		1


	//   ....[79]....
        /*05f8*/ 	.word	0x00004a00
        /*05fc*/ 	.word	0x000000ff
        /*0600*/ 	.word	0x00000000
        /*0604*/ 	.short	0x0101
        /*0606*/ 	.byte	0x08
	.zero		1


	//   ....[80]....
        /*0608*/ 	.word	0x00004a30
        /*060c*/ 	.word	0x000000ff
        /*0610*/ 	.word	0x00000078
        /*0614*/ 	.short	0x010a
        /*0616*/ 	.byte	0x07
	.zero		1


	//   ....[81]....
        /*0618*/ 	.word	0x00004c40
        /*061c*/ 	.word	0x000000ff
        /*0620*/ 	.word	0x00000058
        /*0624*/ 	.short	0x010b
        /*0626*/ 	.byte	0x07
	.zero		1


	//   ....[82]....
        /*0628*/ 	.word	0x00004c60
        /*062c*/ 	.word	0x000000ff
        /*0630*/ 	.word	0x00000000
        /*0634*/ 	.short	0x0101
        /*0636*/ 	.byte	0x0d
	.zero		1


	//   ....[83]....
        /*0638*/ 	.word	0x00004c90
        /*063c*/ 	.word	0x000000ff
        /*0640*/ 	.word	0x00000060
        /*0644*/ 	.short	0x010a
        /*0646*/ 	.byte	0x07
	.zero		1


	//   ....[84]....
        /*0648*/ 	.word	0x00004cb0
        /*064c*/ 	.word	0x000000ff
        /*0650*/ 	.word	0x00000068
        /*0654*/ 	.short	0x010a
        /*0656*/ 	.byte	0x07
	.zero		1


	//   ....[85]....
        /*0658*/ 	.word	0x00004cd0
        /*065c*/ 	.word	0x000000ff
        /*0660*/ 	.word	0x00000070
        /*0664*/ 	.short	0x010a
        /*0666*/ 	.byte	0x07
	.zero		1


	//   ....[86]....
        /*0668*/ 	.word	0x00004d10
        /*066c*/ 	.word	0x00000000
        /*0670*/ 	.word	0x00000078
        /*0674*/ 	.short	0x010a
        /*0676*/ 	.byte	0xff
	.zero		1


	//   ....[87]....
        /*0678*/ 	.word	0x00005070
        /*067c*/ 	.word	0x00000000
        /*0680*/ 	.word	0x00000090
        /*0684*/ 	.short	0x010a
        /*0686*/ 	.byte	0xff
	.zero		1


	//   ....[88]....
        /*0688*/ 	.word	0x00005180
        /*068c*/ 	.word	0x00000000
        /*0690*/ 	.word	0x00000000
        /*0694*/ 	.short	0x0101
        /*0696*/ 	.byte	0xff
	.zero		1


	//   ....[89]....
        /*0698*/ 	.word	0x00005be0
        /*069c*/ 	.word	0x000000ff
        /*06a0*/ 	.word	0x00000040
        /*06a4*/ 	.short	0x010a
        /*06a6*/ 	.byte	0x30
	.zero		1


	//   ....[90]....
        /*06a8*/ 	.word	0x00005c50
        /*06ac*/ 	.word	0x0000004f
        /*06b0*/ 	.word	0x000000b0
        /*06b4*/ 	.short	0x010a
        /*06b6*/ 	.byte	0xff
	.zero		1


	//   ....[91]....
        /*06b8*/ 	.word	0x00005d00
        /*06bc*/ 	.word	0x000000ff
        /*06c0*/ 	.word	0x00000040
        /*06c4*/ 	.short	0x010a
        /*06c6*/ 	.byte	0x30
	.zero		1


	//   ....[92]....
        /*06c8*/ 	.word	0x00005de0
        /*06cc*/ 	.word	0x0000004f
        /*06d0*/ 	.word	0x000000b0
        /*06d4*/ 	.short	0x010a
        /*06d6*/ 	.byte	0xff
	.zero		1


	//   ....[93]....
        /*06d8*/ 	.word	0x00006510
        /*06dc*/ 	.word	0x00000000
        /*06e0*/ 	.word	0x00000000
        /*06e4*/ 	.short	0x0101
        /*06e6*/ 	.byte	0xff
	.zero		1


	//   ....[94]....
        /*06e8*/ 	.word	0x00006520
        /*06ec*/ 	.word	0x00000003
        /*06f0*/ 	.word	0x00000040
        /*06f4*/ 	.short	0x010a
        /*06f6*/ 	.byte	0xff
	.zero		1


	//   ....[95]....
        /*06f8*/ 	.word	0x000065e0
        /*06fc*/ 	.word	0x00000003
        /*0700*/ 	.word	0x00000040
        /*0704*/ 	.short	0x010a
        /*0706*/ 	.byte	0xff
	.zero		1


	//   ....[96]....
        /*0708*/ 	.word	0x00006d90
        /*070c*/ 	.word	0x00000026
        /*0710*/ 	.word	0x00000000
        /*0714*/ 	.short	0x0101
        /*0716*/ 	.byte	0xff
	.zero		1


	//   ....[97]....
        /*0718*/ 	.word	0x00006db0
        /*071c*/ 	.word	0x00000053
        /*0720*/ 	.word	0x00000040
        /*0724*/ 	.short	0x010a
        /*0726*/ 	.byte	0xff
	.zero		1


	//   ....[98]....
        /*0728*/ 	.word	0x00006e60
        /*072c*/ 	.word	0x00000053
        /*0730*/ 	.word	0x00000040
        /*0734*/ 	.short	0x010a
        /*0736*/ 	.byte	0xff
	.zero		1


	//   ....[99]....
        /*0738*/ 	.word	0x00007610
        /*073c*/ 	.word	0x00000026
        /*0740*/ 	.word	0x00000000
        /*0744*/ 	.short	0x0101
        /*0746*/ 	.byte	0xff
	.zero		1


	//   ....[100]....
        /*0748*/ 	.word	0x00007630
        /*074c*/ 	.word	0x00000058
        /*0750*/ 	.word	0x00000040
        /*0754*/ 	.short	0x010a
        /*0756*/ 	.byte	0xff
	.zero		1


	//   ....[101]....
        /*0758*/ 	.word	0x000076e0
        /*075c*/ 	.word	0x00000058
        /*0760*/ 	.word	0x00000040
        /*0764*/ 	.short	0x010a
        /*0766*/ 	.byte	0xff
	.zero		1


	//   ....[102]....
        /*0768*/ 	.word	0x00007a10
        /*076c*/ 	.word	0x000000ff
        /*0770*/ 	.word	0x00000000
        /*0774*/ 	.short	0x0101
        /*0776*/ 	.byte	0x05
	.zero		1


	//   ....[103]....
        /*0778*/ 	.word	0x00007ef0
        /*077c*/ 	.word	0x00000002
        /*0780*/ 	.word	0x00000000
        /*0784*/ 	.short	0x0101
        /*0786*/ 	.byte	0xff
	.zero		1


	//   ....[104]....
        /*0788*/ 	.word	0x00008160
        /*078c*/ 	.word	0x000000ff
        /*0790*/ 	.word	0x00000000
        /*0794*/ 	.short	0x0101
        /*0796*/ 	.byte	0x04
	.zero		1


	//   ....[105]....
        /*0798*/ 	.word	0x00008180
        /*079c*/ 	.word	0x00000003
        /*07a0*/ 	.word	0x00000100
        /*07a4*/ 	.short	0x010a
        /*07a6*/ 	.byte	0xff
	.zero		1


	//   ....[106]....
        /*07a8*/ 	.word	0x000081e0
        /*07ac*/ 	.word	0x00000002
        /*07b0*/ 	.word	0x00000020
        /*07b4*/ 	.short	0x010a
        /*07b6*/ 	.byte	0xff
	.zero		1


	//   ....[107]....
        /*07b8*/ 	.word	0x00008240
        /*07bc*/ 	.word	0x00000002
        /*07c0*/ 	.word	0x00000020
        /*07c4*/ 	.short	0x010a
        /*07c6*/ 	.byte	0xff
	.zero		1


	//   ....[108]....
        /*07c8*/ 	.word	0x00008290
        /*07cc*/ 	.word	0x00000002
        /*07d0*/ 	.word	0x00000090
        /*07d4*/ 	.short	0x010a
        /*07d6*/ 	.byte	0xff
	.zero		1


	//   ....[109]....
        /*07d8*/ 	.word	0x000082f0
        /*07dc*/ 	.word	0x00000000
        /*07e0*/ 	.word	0x00000000
        /*07e4*/ 	.short	0x010a
        /*07e6*/ 	.byte	0xff
	.zero		1


	//   ....[110]....
        /*07e8*/ 	.word	0x00008350
        /*07ec*/ 	.word	0x00000000
        /*07f0*/ 	.word	0x00000000
        /*07f4*/ 	.short	0x010a
        /*07f6*/ 	.byte	0xff
	.zero		1


	//   ....[111]....
        /*07f8*/ 	.word	0x000083b0
        /*07fc*/ 	.word	0x00000000
        /*0800*/ 	.word	0x00000000
        /*0804*/ 	.short	0x010a
        /*0806*/ 	.byte	0xff
	.zero		1


	//   ....[112]....
        /*0808*/ 	.word	0x00008400
        /*080c*/ 	.word	0x00000000
        /*0810*/ 	.word	0x000000f0
        /*0814*/ 	.short	0x010a
        /*0816*/ 	.byte	0xff
	.zero		1


	//   ....[113]....
        /*0818*/ 	.word	0x00008460
        /*081c*/ 	.word	0x00000000
        /*0820*/ 	.word	0x000000a0
        /*0824*/ 	.short	0x010a
        /*0826*/ 	.byte	0xff
	.zero		1


	//   ....[114]....
        /*0828*/ 	.word	0x000084b0
        /*082c*/ 	.word	0x00000000
        /*0830*/ 	.word	0x00000090
        /*0834*/ 	.short	0x010a
        /*0836*/ 	.byte	0xff
	.zero		1


	//   ....[115]....
        /*0838*/ 	.word	0x00008510
        /*083c*/ 	.word	0x00000000
        /*0840*/ 	.word	0x000000a0
        /*0844*/ 	.short	0x010a
        /*0846*/ 	.byte	0xff
	.zero		1


	//   ....[116]....
        /*0848*/ 	.word	0x00008560
        /*084c*/ 	.word	0x00000000
        /*0850*/ 	.word	0x00000090
        /*0854*/ 	.short	0x010a
        /*0856*/ 	.byte	0xff
	.zero		1


	//   ....[117]....
        /*0858*/ 	.word	0x000085c0
        /*085c*/ 	.word	0x00000003
        /*0860*/ 	.word	0x000000d0
        /*0864*/ 	.short	0x010a
        /*0866*/ 	.byte	0xff
	.zero		1


	//   ....[118]....
        /*0868*/ 	.word	0x00008620
        /*086c*/ 	.word	0x00000000
        /*0870*/ 	.word	0x00000000
        /*0874*/ 	.short	0x010a
        /*0876*/ 	.byte	0xff
	.zero		1


	//   ....[119]....
        /*0878*/ 	.word	0x00008680
        /*087c*/ 	.word	0x00000000
        /*0880*/ 	.word	0x00000000
        /*0884*/ 	.short	0x010a
        /*0886*/ 	.byte	0xff
	.zero		1


	//   ....[120]....
        /*0888*/ 	.word	0x000086e0
        /*088c*/ 	.word	0x00000000
        /*0890*/ 	.word	0x00000000
        /*0894*/ 	.short	0x010a
        /*0896*/ 	.byte	0xff
	.zero		1


	//   ....[121]....
        /*0898*/ 	.word	0x00008740
        /*089c*/ 	.word	0x00000000
        /*08a0*/ 	.word	0x00000000
        /*08a4*/ 	.short	0x010a
        /*08a6*/ 	.byte	0xff
	.zero		1


	//   ....[122]....
        /*08a8*/ 	.word	0x000087a0
        /*08ac*/ 	.word	0x00000000
        /*08b0*/ 	.word	0x00000000
        /*08b4*/ 	.short	0x010a
        /*08b6*/ 	.byte	0xff
	.zero		1


	//   ....[123]....
        /*08b8*/ 	.word	0x000087f0
        /*08bc*/ 	.word	0x00000000
        /*08c0*/ 	.word	0x00000090
        /*08c4*/ 	.short	0x010a
        /*08c6*/ 	.byte	0xff
	.zero		1


	//   ....[124]....
        /*08c8*/ 	.word	0x00008850
        /*08cc*/ 	.word	0x00000000
        /*08d0*/ 	.word	0x00000088
        /*08d4*/ 	.short	0x010a
        /*08d6*/ 	.byte	0xff
	.zero		1


	//   ....[125]....
        /*08d8*/ 	.word	0x000088b0
        /*08dc*/ 	.word	0x00000003
        /*08e0*/ 	.word	0x00000060
        /*08e4*/ 	.short	0x010a
        /*08e6*/ 	.byte	0xff
	.zero		1


	//   ....[126]....
        /*08e8*/ 	.word	0x00008910
        /*08ec*/ 	.word	0x00000003
        /*08f0*/ 	.word	0x00000068
        /*08f4*/ 	.short	0x010a
        /*08f6*/ 	.byte	0xff
	.zero		1


	//   ....[127]....
        /*08f8*/ 	.word	0x00008970
        /*08fc*/ 	.word	0x00000003
        /*0900*/ 	.word	0x00000070
        /*0904*/ 	.short	0x010a
        /*0906*/ 	.byte	0xff
	.zero		1


	//   ....[128]....
        /*0908*/ 	.word	0x000089d0
        /*090c*/ 	.word	0x00000003
        /*0910*/ 	.word	0x00000078
        /*0914*/ 	.short	0x010a
        /*0916*/ 	.byte	0xff
	.zero		1


	//   ....[129]....
        /*0918*/ 	.word	0x00008a30
        /*091c*/ 	.word	0x00000000
        /*0920*/ 	.word	0x00000060
        /*0924*/ 	.short	0x010a
        /*0926*/ 	.byte	0xff
	.zero		1


	//   ....[130]....
        /*0928*/ 	.word	0x00008a90
        /*092c*/ 	.word	0x00000000
        /*0930*/ 	.word	0x00000068
        /*0934*/ 	.short	0x010a
        /*0936*/ 	.byte	0xff
	.zero		1


	//   ....[131]....
        /*0938*/ 	.word	0x00008af0
        /*093c*/ 	.word	0x00000000
        /*0940*/ 	.word	0x00000070
        /*0944*/ 	.short	0x010a
        /*0946*/ 	.byte	0xff
	.zero		1


	//   ....[132]....
        /*0948*/ 	.word	0x00008b40
        /*094c*/ 	.word	0x00000000
        /*0950*/ 	.word	0x00000090
        /*0954*/ 	.short	0x010a
        /*0956*/ 	.byte	0xff
	.zero		1


	//   ....[133]....
        /*0958*/ 	.word	0x00008ba0
        /*095c*/ 	.word	0x00000002
        /*0960*/ 	.word	0x00000040
        /*0964*/ 	.short	0x010a
        /*0966*/ 	.byte	0xff
	.zero		1


	//   ....[134]....
        /*0968*/ 	.word	0x00008bf0
        /*096c*/ 	.word	0x0000004f
        /*0970*/ 	.word	0x000000b0
        /*0974*/ 	.short	0x010a
        /*0976*/ 	.byte	0xff
	.zero		1


	//   ....[135]....
        /*0978*/ 	.word	0x00008c40
        /*097c*/ 	.word	0x00000003
        /*0980*/ 	.word	0x00000040
        /*0984*/ 	.short	0x010a
        /*0986*/ 	.byte	0xff
	.zero		1


	//   ....[136]....
        /*0988*/ 	.word	0x00008c90
        /*098c*/ 	.word	0x00000053
        /*0990*/ 	.word	0x00000040
        /*0994*/ 	.short	0x010a
        /*0996*/ 	.byte	0xff
	.zero		1


	//   ....[137]....
        /*0998*/ 	.word	0x00008ce0
        /*099c*/ 	.word	0x00000058
        /*09a0*/ 	.word	0x00000040
        /*09a4*/ 	.short	0x010a
        /*09a6*/ 	.byte	0xff
	.zero		1


	//----- nvinfo : EIATTR_NUM_MBARRIERS
	.align		4
.L_47:
        /*09a8*/ 	.byte	0x03, 0x38
        /*09aa*/ 	.short	0x0022


	//----- nvinfo : EIATTR_EXIT_INSTR_OFFSETS
	.align		4
        /*09ac*/ 	.byte	0x04, 0x1c
        /*09ae*/ 	.short	(.L_49 - .L_48)


	//   ....[0]....
.L_48:
        /*09b0*/ 	.word	0x00002670


	//   ....[1]....
        /*09b4*/ 	.word	0x00002b60


	//   ....[2]....
        /*09b8*/ 	.word	0x00002bc0


	//   ....[3]....
        /*09bc*/ 	.word	0x00003ce0


	//   ....[4]....
        /*09c0*/ 	.word	0x00004d40


	//   ....[5]....
        /*09c4*/ 	.word	0x00004d80


	//   ....[6]....
        /*09c8*/ 	.word	0x00008050


	//   ....[7]....
        /*09cc*/ 	.word	0x000080d0


	//   ....[8]....
        /*09d0*/ 	.word	0x00008100


	//   ....[9]....
        /*09d4*/ 	.word	0x00008170


	//----- nvinfo : EIATTR_MAX_THREADS
	.align		4
.L_49:
        /*09d8*/ 	.byte	0x04, 0x05
        /*09da*/ 	.short	(.L_51 - .L_50)
.L_50:
        /*09dc*/ 	.word	0x00000100
        /*09e0*/ 	.word	0x00000001
        /*09e4*/ 	.word	0x00000001


	//----- nvinfo : EIATTR_CRS_STACK_SIZE
	.align		4
.L_51:
        /*09e8*/ 	.byte	0x04, 0x1e
        /*09ea*/ 	.short	(.L_53 - .L_52)
.L_52:
        /*09ec*/ 	.word	0x00000000


	//----- nvinfo : EIATTR_CBANK_PARAM_SIZE
	.align		4
.L_53:
        /*09f0*/ 	.byte	0x03, 0x19
        /*09f2*/ 	.short	0x0800


	//----- nvinfo : EIATTR_PARAM_CBANK
	.align		4
        /*09f4*/ 	.byte	0x04, 0x0a
        /*09f6*/ 	.short	(.L_55 - .L_54)
	.align		4
.L_54:
        /*09f8*/ 	.word	index@(.nv.constant0._ZN7cutlass13device_kernelINS_4gemm6kernel13GemmUniversalIN4cute5tupleIJiiiiEEENS1_10collective13CollectiveMmaINS1_35MainloopSm100TmaUmmaWarpSpecializedILi4ELi2ELi4ENS5_IJNS4_1CILi1EEESB_SB_EEEEENS5_IJNSA_ILi64EEENSA_ILi128EEESF_EEENS_6half_tENS5_IJlSB_lEEESH_NS5_IJSB_llEEENS4_8TiledMMAINS4_8MMA_AtomIJNS4_20SM100_MMA_F16BF16_SSISH_SH_fLi64ELi128ELNS4_4UMMA5MajorE0ELSO_1ELNSN_7ScaleInE0ELSP_0EEEEEENS4_6LayoutISC_NS5_IJNSA_ILi0EEEST_ST_EEEEENS5_IJNS4_10UnderscoreESW_SW_EEEEENS4_13SM90_TMA_LOADENS4_14ComposedLayoutINS4_7SwizzleILi3ELi4ELi3EEENS4_18smem_ptr_flag_bitsILi16EEENSS_INS5_IJNSA_ILi8EEESE_EEENS5_IJSE_SB_EEEEEEEvNS4_8identityESZ_NS10_IS12_S14_NSS_INS5_IJSE_S15_EEENS5_IJSB_SE_EEEEEEEvS1A_EENS_8epilogue10collective18CollectiveEpilogueINS1G_23Sm100TmaWarpSpecializedILi4ELi2ELi16ELb1ELb0EEEJSG_NS5_IJNSS_ISE_SB_EENSS_INSA_ILi32EEESB_EEEEESH_SI_SH_SI_NS1G_6fusion15FusionCallbacksIS1K_NS1P_17LinearCombinationISH_fSH_fLNS_15FloatRoundStyleE2EEESG_S1O_JEEENS4_5SM1004TMEM4LOAD26SM100_TMEM_LOAD_16dp256b4xESZ_NS10_INS11_ILi2ELi4ELi3EEES14_NSS_INS5_IJS15_S1M_EEENS5_IJS1M_SB_EEEEEEENS4_17SM75_U32x4_LDSM_NENS4_14SM90_TMA_STOREES23_NS4_17SM90_U32x4_STSM_NENS4_39AutoVectorizingCopyWithAssumedAlignmentILi128EEEEEEvvEEEEvNT_6ParamsE)
        /*09fc*/ 	.short	0x0380
        /*09fe*/ 	.short	0x0800


	//----- nvinfo : EIATTR_SW_WAR
	.align		4
.L_55:
        /*0a00*/ 	.byte	0x04, 0x36
        /*0a02*/ 	.short	(.L_57 - .L_56)
.L_56:
        /*0a04*/ 	.word	0x00000008
.L_57:


//--------------------- .nv.callgraph             --------------------------
	.section	.nv.callgraph,"",@"SHT_CUDA_CALLGRAPH"
	.align	4
	.sectionentsize	8
	.align		4
        /*0000*/ 	.word	0x00000000
	.align		4
        /*0004*/ 	.word	0xffffffff
	.align		4
        /*0008*/ 	.word	index@(_ZN7cutlass13device_kernelINS_4gemm6kernel13GemmUniversalIN4cute5tupleIJiiiiEEENS1_10collective13CollectiveMmaINS1_35MainloopSm100TmaUmmaWarpSpecializedILi4ELi2ELi4ENS5_IJNS4_1CILi1EEESB_SB_EEEEENS5_IJNSA_ILi64EEENSA_ILi128EEESF_EEENS_6half_tENS5_IJlSB_lEEESH_NS5_IJSB_llEEENS4_8TiledMMAINS4_8MMA_AtomIJNS4_20SM100_MMA_F16BF16_SSISH_SH_fLi64ELi128ELNS4_4UMMA5MajorE0ELSO_1ELNSN_7ScaleInE0ELSP_0EEEEEENS4_6LayoutISC_NS5_IJNSA_ILi0EEEST_ST_EEEEENS5_IJNS4_10UnderscoreESW_SW_EEEEENS4_13SM90_TMA_LOADENS4_14ComposedLayoutINS4_7SwizzleILi3ELi4ELi3EEENS4_18smem_ptr_flag_bitsILi16EEENSS_INS5_IJNSA_ILi8EEESE_EEENS5_IJSE_SB_EEEEEEEvNS4_8identityESZ_NS10_IS12_S14_NSS_INS5_IJSE_S15_EEENS5_IJSB_SE_EEEEEEEvS1A_EENS_8epilogue10collective18CollectiveEpilogueINS1G_23Sm100TmaWarpSpecializedILi4ELi2ELi16ELb1ELb0EEEJSG_NS5_IJNSS_ISE_SB_EENSS_INSA_ILi32EEESB_EEEEESH_SI_SH_SI_NS1G_6fusion15FusionCallbacksIS1K_NS1P_17LinearCombinationISH_fSH_fLNS_15FloatRoundStyleE2EEESG_S1O_JEEENS4_5SM1004TMEM4LOAD26SM100_TMEM_LOAD_16dp256b4xESZ_NS10_INS11_ILi2ELi4ELi3EEES14_NSS_INS5_IJS15_S1M_EEENS5_IJS1M_SB_EEEEEEENS4_17SM75_U32x4_LDSM_NENS4_14SM90_TMA_STOREES23_NS4_17SM90_U32x4_STSM_NENS4_39AutoVectorizingCopyWithAssumedAlignmentILi128EEEEEEvvEEEEvNT_6ParamsE)
	.align		4
        /*000c*/ 	.word	index@(__assertfail)
	.align		4
        /*0010*/ 	.word	0x00000000
	.align		4
        /*0014*/ 	.word	0xfffffffe
	.align		4
        /*0018*/ 	.word	0x00000000
	.align		4
        /*001c*/ 	.word	0xfffffffd
	.align		4
        /*0020*/ 	.word	0x00000000
	.align		4
        /*0024*/ 	.word	0xfffffffc


//--------------------- .nv.constant4             --------------------------
	.section	.nv.constant4,"a",@progbits
	.align	8
	.align		8
.nv.constant4:
        /*0000*/ 	.dword	__assertfail
	.align		8
        /*0008*/ 	.dword	__unnamed_1
	.align		8
        /*0010*/ 	.dword	__unnamed_2
	.align		8
        /*0018*/ 	.dword	_ZN40_INTERNAL_195f5936_4_k_cu_3e0c02fd_325024cuda3std3__45__cpo5beginE
	.align		8
        /*0020*/ 	.dword	_ZN40_INTERNAL_195f5936_4_k_cu_3e0c02fd_325024cuda3std3__45__cpo3endE
	.align		8
        /*0028*/ 	.dword	_ZN40_INTERNAL_195f5936_4_k_cu_3e0c02fd_325024cuda3std3__45__cpo6cbeginE
	.align		8
        /*0030*/ 	.dword	_ZN40_INTERNAL_195f5936_4_k_cu_3e0c02fd_325024cuda3std3__45__cpo4cendE
	.align		8
        /*0038*/ 	.dword	_ZN40_INTERNAL_195f5936_4_k_cu_3e0c02fd_325024cuda3std3__442_GLOBAL__N__195f5936_4_k_cu_3e0c02fd_325026ignoreE
	.align		8
        /*0040*/ 	.dword	_ZN40_INTERNAL_195f5936_4_k_cu_3e0c02fd_325024cuda3std3__419piecewise_constructE
	.align		8
        /*0048*/ 	.dword	_ZN40_INTERNAL_195f5936_4_k_cu_3e0c02fd_325024cuda3std3__48in_placeE
	.align		8
        /*0050*/ 	.dword	_ZN40_INTERNAL_195f5936_4_k_cu_3e0c02fd_325024cuda3std6ranges3__45__cpo4swapE
	.align		8
        /*0058*/ 	.dword	_ZN40_INTERNAL_195f5936_4_k_cu_3e0c02fd_325024cuda3std6ranges3__45__cpo9iter_moveE
	.align		8
        /*0060*/ 	.dword	_ZN40_INTERNAL_195f5936_4_k_cu_3e0c02fd_325024cute7productE
	.align		8
        /*0068*/ 	.dword	_ZN40_INTERNAL_195f5936_4_k_cu_3e0c02fd_325024cute1_E
	.align		8
        /*0070*/ 	.dword	$str$25
	.align		8
        /*0078*/ 	.dword	$str$26
	.align		8
        /*0080*/ 	.dword	$str$27
	.align		8
        /*0088*/ 	.dword	$str$28


//--------------------- .text._ZN7cutlass13device_kernelINS_4gemm6kernel13GemmUniversalIN4cute5tupleIJiiiiEEENS1_10collective13CollectiveMmaINS1_35MainloopSm100TmaUmmaWarpSpecializedILi4ELi2ELi4ENS5_IJNS4_1CILi1EEESB_SB_EEEEENS5_IJNSA_ILi64EEENSA_ILi128EEESF_EEENS_6half_tENS5_IJlSB_lEEESH_NS5_IJSB_llEEENS4_8TiledMMAINS4_8MMA_AtomIJNS4_20SM100_MMA_F16BF16_SSISH_SH_fLi64ELi128ELNS4_4UMMA5MajorE0ELSO_1ELNSN_7ScaleInE0ELSP_0EEEEEENS4_6LayoutISC_NS5_IJNSA_ILi0EEEST_ST_EEEEENS5_IJNS4_10UnderscoreESW_SW_EEEEENS4_13SM90_TMA_LOADENS4_14ComposedLayoutINS4_7SwizzleILi3ELi4ELi3EEENS4_18smem_ptr_flag_bitsILi16EEENSS_INS5_IJNSA_ILi8EEESE_EEENS5_IJSE_SB_EEEEEEEvNS4_8identityESZ_NS10_IS12_S14_NSS_INS5_IJSE_S15_EEENS5_IJSB_SE_EEEEEEEvS1A_EENS_8epilogue10collective18CollectiveEpilogueINS1G_23Sm100TmaWarpSpecializedILi4ELi2ELi16ELb1ELb0EEEJSG_NS5_IJNSS_ISE_SB_EENSS_INSA_ILi32EEESB_EEEEESH_SI_SH_SI_NS1G_6fusion15FusionCallbacksIS1K_NS1P_17LinearCombinationISH_fSH_fLNS_15FloatRoundStyleE2EEESG_S1O_JEEENS4_5SM1004TMEM4LOAD26SM100_TMEM_LOAD_16dp256b4xESZ_NS10_INS11_ILi2ELi4ELi3EEES14_NSS_INS5_IJS15_S1M_EEENS5_IJS1M_SB_EEEEEEENS4_17SM75_U32x4_LDSM_NENS4_14SM90_TMA_STOREES23_NS4_17SM90_U32x4_STSM_NENS4_39AutoVectorizingCopyWithAssumedAlignmentILi128EEEEEEvvEEEEvNT_6ParamsE --------------------------
	.section	.text._ZN7cutlass13device_kernelINS_4gemm6kernel13GemmUniversalIN4cute5tupleIJiiiiEEENS1_10collective13CollectiveMmaINS1_35MainloopSm100TmaUmmaWarpSpecializedILi4ELi2ELi4ENS5_IJNS4_1CILi1EEESB_SB_EEEEENS5_IJNSA_ILi64EEENSA_ILi128EEESF_EEENS_6half_tENS5_IJlSB_lEEESH_NS5_IJSB_llEEENS4_8TiledMMAINS4_8MMA_AtomIJNS4_20SM100_MMA_F16BF16_SSISH_SH_fLi64ELi128ELNS4_4UMMA5MajorE0ELSO_1ELNSN_7ScaleInE0ELSP_0EEEEEENS4_6LayoutISC_NS5_IJNSA_ILi0EEEST_ST_EEEEENS5_IJNS4_10UnderscoreESW_SW_EEEEENS4_13SM90_TMA_LOADENS4_14ComposedLayoutINS4_7SwizzleILi3ELi4ELi3EEENS4_18smem_ptr_flag_bitsILi16EEENSS_INS5_IJNSA_ILi8EEESE_EEENS5_IJSE_SB_EEEEEEEvNS4_8identityESZ_NS10_IS12_S14_NSS_INS5_IJSE_S15_EEENS5_IJSB_SE_EEEEEEEvS1A_EENS_8epilogue10collective18CollectiveEpilogueINS1G_23Sm100TmaWarpSpecializedILi4ELi2ELi16ELb1ELb0EEEJSG_NS5_IJNSS_ISE_SB_EENSS_INSA_ILi32EEESB_EEEEESH_SI_SH_SI_NS1G_6fusion15FusionCallbacksIS1K_NS1P_17LinearCombinationISH_fSH_fLNS_15FloatRoundStyleE2EEESG_S1O_JEEENS4_5SM1004TMEM4LOAD26SM100_TMEM_LOAD_16dp256b4xESZ_NS10_INS11_ILi2ELi4ELi3EEES14_NSS_INS5_IJS15_S1M_EEENS5_IJS1M_SB_EEEEEEENS4_17SM75_U32x4_LDSM_NENS4_14SM90_TMA_STOREES23_NS4_17SM90_U32x4_STSM_NENS4_39AutoVectorizingCopyWithAssumedAlignmentILi128EEEEEEvvEEEEvNT_6ParamsE,"ax",@progbits
	.align	128
.text._ZN7cutlass13device_kernelINS_4gemm6kernel13GemmUniversalIN4cute5tupleIJiiiiEEENS1_10collective13CollectiveMmaINS1_35MainloopSm100TmaUmmaWarpSpecializedILi4ELi2ELi4ENS5_IJNS4_1CILi1EEESB_SB_EEEEENS5_IJNSA_ILi64EEENSA_ILi128EEESF_EEENS_6half_tENS5_IJlSB_lEEESH_NS5_IJSB_llEEENS4_8TiledMMAINS4_8MMA_AtomIJNS4_20SM100_MMA_F16BF16_SSISH_SH_fLi64ELi128ELNS4_4UMMA5MajorE0ELSO_1ELNSN_7ScaleInE0ELSP_0EEEEEENS4_6LayoutISC_NS5_IJNSA_ILi0EEEST_ST_EEEEENS5_IJNS4_10UnderscoreESW_SW_EEEEENS4_13SM90_TMA_LOADENS4_14ComposedLayoutINS4_7SwizzleILi3ELi4ELi3EEENS4_18smem_ptr_flag_bitsILi16EEENSS_INS5_IJNSA_ILi8EEESE_EEENS5_IJSE_SB_EEEEEEEvNS4_8identityESZ_NS10_IS12_S14_NSS_INS5_IJSE_S15_EEENS5_IJSB_SE_EEEEEEEvS1A_EENS_8epilogue10collective18CollectiveEpilogueINS1G_23Sm100TmaWarpSpecializedILi4ELi2ELi16ELb1ELb0EEEJSG_NS5_IJNSS_ISE_SB_EENSS_INSA_ILi32EEESB_EEEEESH_SI_SH_SI_NS1G_6fusion15FusionCallbacksIS1K_NS1P_17LinearCombinationISH_fSH_fLNS_15FloatRoundStyleE2EEESG_S1O_JEEENS4_5SM1004TMEM4LOAD26SM100_TMEM_LOAD_16dp256b4xESZ_NS10_INS11_ILi2ELi4ELi3EEES14_NSS_INS5_IJS15_S1M_EEENS5_IJS1M_SB_EEEEEEENS4_17SM75_U32x4_LDSM_NENS4_14SM90_TMA_STOREES23_NS4_17SM90_U32x4_STSM_NENS4_39AutoVectorizingCopyWithAssumedAlignmentILi128EEEEEEvvEEEEvNT_6ParamsE:
        .type           _ZN7cutlass13device_kernelINS_4gemm6kernel13GemmUniversalIN4cute5tupleIJiiiiEEENS1_10collective13CollectiveMmaINS1_35MainloopSm100TmaUmmaWarpSpecializedILi4ELi2ELi4ENS5_IJNS4_1CILi1EEESB_SB_EEEEENS5_IJNSA_ILi64EEENSA_ILi128EEESF_EEENS_6half_tENS5_IJlSB_lEEESH_NS5_IJSB_llEEENS4_8TiledMMAINS4_8MMA_AtomIJNS4_20SM100_MMA_F16BF16_SSISH_SH_fLi64ELi128ELNS4_4UMMA5MajorE0ELSO_1ELNSN_7ScaleInE0ELSP_0EEEEEENS4_6LayoutISC_NS5_IJNSA_ILi0EEEST_ST_EEEEENS5_IJNS4_10UnderscoreESW_SW_EEEEENS4_13SM90_TMA_LOADENS4_14ComposedLayoutINS4_7SwizzleILi3ELi4ELi3EEENS4_18smem_ptr_flag_bitsILi16EEENSS_INS5_IJNSA_ILi8EEESE_EEENS5_IJSE_SB_EEEEEEEvNS4_8identityESZ_NS10_IS12_S14_NSS_INS5_IJSE_S15_EEENS5_IJSB_SE_EEEEEEEvS1A_EENS_8epilogue10collective18CollectiveEpilogueINS1G_23Sm100TmaWarpSpecializedILi4ELi2ELi16ELb1ELb0EEEJSG_NS5_IJNSS_ISE_SB_EENSS_INSA_ILi32EEESB_EEEEESH_SI_SH_SI_NS1G_6fusion15FusionCallbacksIS1K_NS1P_17LinearCombinationISH_fSH_fLNS_15FloatRoundStyleE2EEESG_S1O_JEEENS4_5SM1004TMEM4LOAD26SM100_TMEM_LOAD_16dp256b4xESZ_NS10_INS11_ILi2ELi4ELi3EEES14_NSS_INS5_IJS15_S1M_EEENS5_IJS1M_SB_EEEEEEENS4_17SM75_U32x4_LDSM_NENS4_14SM90_TMA_STOREES23_NS4_17SM90_U32x4_STSM_NENS4_39AutoVectorizingCopyWithAssumedAlignmentILi128EEEEEEvvEEEEvNT_6ParamsE,@function
        .size           _ZN7cutlass13device_kernelINS_4gemm6kernel13GemmUniversalIN4cute5tupleIJiiiiEEENS1_10collective13CollectiveMmaINS1_35MainloopSm100TmaUmmaWarpSpecializedILi4ELi2ELi4ENS5_IJNS4_1CILi1EEESB_SB_EEEEENS5_IJNSA_ILi64EEENSA_ILi128EEESF_EEENS_6half_tENS5_IJlSB_lEEESH_NS5_IJSB_llEEENS4_8TiledMMAINS4_8MMA_AtomIJNS4_20SM100_MMA_F16BF16_SSISH_SH_fLi64ELi128ELNS4_4UMMA5MajorE0ELSO_1ELNSN_7ScaleInE0ELSP_0EEEEEENS4_6LayoutISC_NS5_IJNSA_ILi0EEEST_ST_EEEEENS5_IJNS4_10UnderscoreESW_SW_EEEEENS4_13SM90_TMA_LOADENS4_14ComposedLayoutINS4_7SwizzleILi3ELi4ELi3EEENS4_18smem_ptr_flag_bitsILi16EEENSS_INS5_IJNSA_ILi8EEESE_EEENS5_IJSE_SB_EEEEEEEvNS4_8identityESZ_NS10_IS12_S14_NSS_INS5_IJSE_S15_EEENS5_IJSB_SE_EEEEEEEvS1A_EENS_8epilogue10collective18CollectiveEpilogueINS1G_23Sm100TmaWarpSpecializedILi4ELi2ELi16ELb1ELb0EEEJSG_NS5_IJNSS_ISE_SB_EENSS_INSA_ILi32EEESB_EEEEESH_SI_SH_SI_NS1G_6fusion15FusionCallbacksIS1K_NS1P_17LinearCombinationISH_fSH_fLNS_15FloatRoundStyleE2EEESG_S1O_JEEENS4_5SM1004TMEM4LOAD26SM100_TMEM_LOAD_16dp256b4xESZ_NS10_INS11_ILi2ELi4ELi3EEES14_NSS_INS5_IJS15_S1M_EEENS5_IJS1M_SB_EEEEEEENS4_17SM75_U32x4_LDSM_NENS4_14SM90_TMA_STOREES23_NS4_17SM90_U32x4_STSM_NENS4_39AutoVectorizingCopyWithAssumedAlignmentILi128EEEEEEvvEEEEvNT_6ParamsE,(.L_x_176 - _ZN7cutlass13device_kernelINS_4gemm6kernel13GemmUniversalIN4cute5tupleIJiiiiEEENS1_10collective13CollectiveMmaINS1_35MainloopSm100TmaUmmaWarpSpecializedILi4ELi2ELi4ENS5_IJNS4_1CILi1EEESB_SB_EEEEENS5_IJNSA_ILi64EEENSA_ILi128EEESF_EEENS_6half_tENS5_IJlSB_lEEESH_NS5_IJSB_llEEENS4_8TiledMMAINS4_8MMA_AtomIJNS4_20SM100_MMA_F16BF16_SSISH_SH_fLi64ELi128ELNS4_4UMMA5MajorE0ELSO_1ELNSN_7ScaleInE0ELSP_0EEEEEENS4_6LayoutISC_NS5_IJNSA_ILi0EEEST_ST_EEEEENS5_IJNS4_10UnderscoreESW_SW_EEEEENS4_13SM90_TMA_LOADENS4_14ComposedLayoutINS4_7SwizzleILi3ELi4ELi3EEENS4_18smem_ptr_flag_bitsILi16EEENSS_INS5_IJNSA_ILi8EEESE_EEENS5_IJSE_SB_EEEEEEEvNS4_8identityESZ_NS10_IS12_S14_NSS_INS5_IJSE_S15_EEENS5_IJSB_SE_EEEEEEEvS1A_EENS_8epilogue10collective18CollectiveEpilogueINS1G_23Sm100TmaWarpSpecializedILi4ELi2ELi16ELb1ELb0EEEJSG_NS5_IJNSS_ISE_SB_EENSS_INSA_ILi32EEESB_EEEEESH_SI_SH_SI_NS1G_6fusion15FusionCallbacksIS1K_NS1P_17LinearCombinationISH_fSH_fLNS_15FloatRoundStyleE2EEESG_S1O_JEEENS4_5SM1004TMEM4LOAD26SM100_TMEM_LOAD_16dp256b4xESZ_NS10_INS11_ILi2ELi4ELi3EEES14_NSS_INS5_IJS15_S1M_EEENS5_IJS1M_SB_EEEEEEENS4_17SM75_U32x4_LDSM_NENS4_14SM90_TMA_STOREES23_NS4_17SM90_U32x4_STSM_NENS4_39AutoVectorizingCopyWithAssumedAlignmentILi128EEEEEEvvEEEEvNT_6ParamsE)
        .other          _ZN7cutlass13device_kernelINS_4gemm6kernel13GemmUniversalIN4cute5tupleIJiiiiEEENS1_10collective13CollectiveMmaINS1_35MainloopSm100TmaUmmaWarpSpecializedILi4ELi2ELi4ENS5_IJNS4_1CILi1EEESB_SB_EEEEENS5_IJNSA_ILi64EEENSA_ILi128EEESF_EEENS_6half_tENS5_IJlSB_lEEESH_NS5_IJSB_llEEENS4_8TiledMMAINS4_8MMA_AtomIJNS4_20SM100_MMA_F16BF16_SSISH_SH_fLi64ELi128ELNS4_4UMMA5MajorE0ELSO_1ELNSN_7ScaleInE0ELSP_0EEEEEENS4_6LayoutISC_NS5_IJNSA_ILi0EEEST_ST_EEEEENS5_IJNS4_10UnderscoreESW_SW_EEEEENS4_13SM90_TMA_LOADENS4_14ComposedLayoutINS4_7SwizzleILi3ELi4ELi3EEENS4_18smem_ptr_flag_bitsILi16EEENSS_INS5_IJNSA_ILi8EEESE_EEENS5_IJSE_SB_EEEEEEEvNS4_8identityESZ_NS10_IS12_S14_NSS_INS5_IJSE_S15_EEENS5_IJSB_SE_EEEEEEEvS1A_EENS_8epilogue10collective18CollectiveEpilogueINS1G_23Sm100TmaWarpSpecializedILi4ELi2ELi16ELb1ELb0EEEJSG_NS5_IJNSS_ISE_SB_EENSS_INSA_ILi32EEESB_EEEEESH_SI_SH_SI_NS1G_6fusion15FusionCallbacksIS1K_NS1P_17LinearCombinationISH_fSH_fLNS_15FloatRoundStyleE2EEESG_S1O_JEEENS4_5SM1004TMEM4LOAD26SM100_TMEM_LOAD_16dp256b4xESZ_NS10_INS11_ILi2ELi4ELi3EEES14_NSS_INS5_IJS15_S1M_EEENS5_IJS1M_SB_EEEEEEENS4_17SM75_U32x4_LDSM_NENS4_14SM90_TMA_STOREES23_NS4_17SM90_U32x4_STSM_NENS4_39AutoVectorizingCopyWithAssumedAlignmentILi128EEEEEEvvEEEEvNT_6ParamsE,@"STO_CUDA_ENTRY STV_DEFAULT"
_ZN7cutlass13device_kernelINS_4gemm6kernel13GemmUniversalIN4cute5tupleIJiiiiEEENS1_10collective13CollectiveMmaINS1_35MainloopSm100TmaUmmaWarpSpecializedILi4ELi2ELi4ENS5_IJNS4_1CILi1EEESB_SB_EEEEENS5_IJNSA_ILi64EEENSA_ILi128EEESF_EEENS_6half_tENS5_IJlSB_lEEESH_NS5_IJSB_llEEENS4_8TiledMMAINS4_8MMA_AtomIJNS4_20SM100_MMA_F16BF16_SSISH_SH_fLi64ELi128ELNS4_4UMMA5MajorE0ELSO_1ELNSN_7ScaleInE0ELSP_0EEEEEENS4_6LayoutISC_NS5_IJNSA_ILi0EEEST_ST_EEEEENS5_IJNS4_10UnderscoreESW_SW_EEEEENS4_13SM90_TMA_LOADENS4_14ComposedLayoutINS4_7SwizzleILi3ELi4ELi3EEENS4_18smem_ptr_flag_bitsILi16EEENSS_INS5_IJNSA_ILi8EEESE_EEENS5_IJSE_SB_EEEEEEEvNS4_8identityESZ_NS10_IS12_S14_NSS_INS5_IJSE_S15_EEENS5_IJSB_SE_EEEEEEEvS1A_EENS_8epilogue10collective18CollectiveEpilogueINS1G_23Sm100TmaWarpSpecializedILi4ELi2ELi16ELb1ELb0EEEJSG_NS5_IJNSS_ISE_SB_EENSS_INSA_ILi32EEESB_EEEEESH_SI_SH_SI_NS1G_6fusion15FusionCallbacksIS1K_NS1P_17LinearCombinationISH_fSH_fLNS_15FloatRoundStyleE2EEESG_S1O_JEEENS4_5SM1004TMEM4LOAD26SM100_TMEM_LOAD_16dp256b4xESZ_NS10_INS11_ILi2ELi4ELi3EEES14_NSS_INS5_IJS15_S1M_EEENS5_IJS1M_SB_EEEEEEENS4_17SM75_U32x4_LDSM_NENS4_14SM90_TMA_STOREES23_NS4_17SM90_U32x4_STSM_NENS4_39AutoVectorizingCopyWithAssumedAlignmentILi128EEEEEEvvEEEEvNT_6ParamsE:
[----:B------:R-:W1:Y:S01]  /*0000*/  LDC R1, c[0x0][0x37c] ;  /* 0x0000df00ff017b82 */ /* 0x000e620000000800 */
[----:B------:R-:W2:Y:S01]  /*0010*/  S2R R72, SR_TID.X ;  /* 0x0000000000487919 */ /* 0x000ea20000002100 */
[----:B------:R-:W3:Y:S01]  /*0020*/  LDCU.64 UR4, c[0x0][0x890] ;  /* 0x00011200ff0477ac */ /* 0x000ee20008000a00 */
[----:B------:R-:W-:Y:S02]  /*0030*/  PRMT R59, RZ, 0x7610, R59 ;  /* 0x00007610ff3b7816 */ /* 0x000fe4000000003b */
[----:B------:R-:W-:Y:S01]  /*0040*/  ELECT P5, URZ, PT ;  /* 0x0000000000ff782f */ /* 0x000fe200038a0000 */
[----:B------:R-:W4:Y:S01]  /*0050*/  LDCU.64 UR46, c[0x0][0x358] ;  /* 0x00006b00ff2e77ac */ /* 0x000f220008000a00 */
[----:B---3--:R-:W-:-:S04]  /*0060*/  UISETP.NE.U32.AND UP0, UPT, UR4, URZ, UPT ;  /* 0x000000ff0400728c */ /* 0x008fc8000bf05070 */
[----:B------:R-:W-:Y:S01]  /*0070*/  UISETP.NE.AND.EX UP0, UPT, UR5, URZ, UPT, UP0 ;  /* 0x000000ff0500728c */ /* 0x000fe2000bf05300 */
[----:B--2---:R-:W-:-:S05]  /*0080*/  SHF.R.U32.HI R65, RZ, 0x5, R72 ;  /* 0x00000005ff417819 */ /* 0x004fca0000011648 */
[----:B------:R-:W2:Y:S02]  /*0090*/  SHFL.IDX PT, R0, R65, RZ, 0x1f ;  /* 0x00001fff41007589 */ /* 0x000ea400000e0000 */
[----:B--2---:R-:W-:Y:S01]  /*00a0*/  R2UR UR8, R0 ;  /* 0x00000000000872ca */ /* 0x004fe200000e0000 */
[----:B-1--4-:R-:W-:-:S14]  /*00b0*/  BRA.U UP0, `(.L_x_0) ;  /* 0x00000001002c7547 */ /* 0x012fdc000b800000 */
[----:B------:R-:W1:Y:S02]  /*00c0*/  LDCU.64 UR6, c[0x0][0x888] ;  /* 0x00011100ff0677ac */ /* 0x000e640008000a00 */
[----:B-1----:R-:W-:-:S04]  /*00d0*/  UISETP.NE.U32.AND UP0, UPT, UR6, URZ, UPT ;  /* 0x000000ff0600728c */ /* 0x002fc8000bf05070 */
[----:B------:R-:W-:-:S09]  /*00e0*/  UISETP.NE.AND.EX UP0, UPT, UR7, URZ, UPT, UP0 ;  /* 0x000000ff0700728c */ /* 0x000fd2000bf05300 */
[----:B------:R-:W-:Y:S05]  /*00f0*/  BRA.U !UP0, `(.L_x_1) ;  /* 0x0000000108107547 */ /* 0x000fea000b800000 */
[----:B------:R-:W1:Y:S02]  /*0100*/  LDC.64 R2, c[0x0][0x888] ;  /* 0x00022200ff027b82 */ /* 0x000e640000000a00 */
[----:B-1----:R1:W5:Y:S01]  /*0110*/  LDG.E R35, desc[UR46][R2.64] ;  /* 0x0000002e02237981 */ /* 0x002362000c1e1900 */
[----:B------:R-:W-:Y:S01]  /*0120*/  HFMA2 R59, -RZ, RZ, 0, 5.9604644775390625e-08 ;  /* 0x00000001ff3b7431 */ /* 0x000fe200000001ff */
[----:B------:R-:W-:Y:S05]  /*0130*/  BRA `(.L_x_0) ;  /* 0x00000000000c7947 */ /* 0x000fea0003800000 */
.L_x_1:
[----:B------:R-:W1:Y:S01]  /*0140*/  LDCU UR6, c[0x0][0x880] ;  /* 0x00011000ff0677ac */ /* 0x000e620008000800 */
[----:B------:R-:W-:Y:S01]  /*0150*/  HFMA2 R59, -RZ, RZ, 0, 5.9604644775390625e-08 ;  /* 0x00000001ff3b7431 */ /* 0x000fe200000001ff */
[----:B-1----:R-:W-:-:S07]  /*0160*/  MOV R35, UR6 ;  /* 0x0000000600237c02 */ /* 0x002fce0008000f00 */
.L_x_0:
[----:B------:R-:W2:Y:S02]  /*0170*/  LDCU.64 UR6, c[0x0][0x8b0] ;  /* 0x00011600ff0677ac */ /* 0x000ea40008000a00 */
[----:B--2---:R-:W-:-:S04]  /*0180*/  UISETP.NE.U32.AND UP0, UPT, UR6, URZ, UPT ;  /* 0x000000ff0600728c */ /* 0x004fc8000bf05070 */
[----:B------:R-:W-:-:S09]  /*0190*/  UISETP.NE.AND.EX UP0, UPT, UR7, URZ, UPT, UP0 ;  /* 0x000000ff0700728c */ /* 0x000fd2000bf05300 */
[----:B------:R-:W-:Y:S05]  /*01a0*/  BRA.U UP0, `(.L_x_2) ;  /* 0x0000000100247547 */ /* 0x000fea000b800000 */
[----:B------:R-:W2:Y:S02]  /*01b0*/  LDCU.64 UR6, c[0x0][0x8a8] ;  /* 0x00011500ff0677ac */ /* 0x000ea40008000a00 */
[----:B--2---:R-:W-:-:S04]  /*01c0*/  UISETP.NE.U32.AND UP0, UPT, UR6, URZ, UPT ;  /* 0x000000ff0600728c */ /* 0x004fc8000bf05070 */
[----:B------:R-:W-:-:S09]  /*01d0*/  UISETP.NE.AND.EX UP0, UPT, UR7, URZ, UPT, UP0 ;  /* 0x000000ff0700728c */ /* 0x000fd2000bf05300 */
[----:B------:R-:W-:Y:S05]  /*01e0*/  BRA.U !UP0, `(.L_x_3) ;  /* 0x00000001080c7547 */ /* 0x000fea000b800000 */
[----:B-1----:R-:W1:Y:S02]  /*01f0*/  LDC.64 R2, c[0x0][0x8a8] ;  /* 0x00022a00ff027b82 */ /* 0x002e640000000a00 */
[----:B-1----:R2:W5:Y:S01]  /*0200*/  LDG.E R33, desc[UR46][R2.64] ;  /* 0x0000002e02217981 */ /* 0x002562000c1e1900 */
[----:B------:R-:W-:Y:S05]  /*0210*/  BRA `(.L_x_2) ;  /* 0x0000000000087947 */ /* 0x000fea0003800000 */
.L_x_3:
[----:B------:R-:W2:Y:S02]  /*0220*/  LDCU UR6, c[0x0][0x8a0] ;  /* 0x00011400ff0677ac */ /* 0x000ea40008000800 */
[----:B--2---:R-:W-:Y:S02]  /*0230*/  MOV R33, UR6 ;  /* 0x0000000600217c02 */ /* 0x004fe40008000f00 */
.L_x_2:
[----:B------:R-:W-:Y:S01]  /*0240*/  IMAD.U32 R0, RZ, RZ, UR8 ;  /* 0x00000008ff007e24 */ /* 0x000fe2000f8e00ff */
[----:B------:R-:W-:Y:S04]  /*0250*/  BSSY.RECONVERGENT B0, `(.L_x_4) ;  /* 0x000000c000007945 */ /* 0x000fe80003800200 */
[C---:B------:R-:W-:Y:S02]  /*0260*/  ISETP.NE.OR P1, PT, R0.reuse, 0x1, !P5 ;  /* 0x000000010000780c */ /* 0x040fe40006f25670 */
[----:B------:R-:W-:-:S11]  /*0270*/  ISETP.NE.OR P0, PT, R0, 0x3, !P5 ;  /* 0x000000030000780c */ /* 0x000fd60006f05670 */
[----:B------:R-:W-:Y:S05]  /*0280*/  @P1 BRA `(.L_x_5) ;  /* 0x0000000000201947 */ /* 0x000fea0003800000 */
[----:B------:R-:W3:Y:S02]  /*0290*/  LDCU.64 UR6, c[0x0][0x348] ;  /* 0x00006900ff0677ac */ /* 0x000ee40008000a00 */
[----:B---3--:R-:W-:Y:S02]  /*02a0*/  UIADD3 UR10, UP1, UPT, UR6, 0x80, URZ ;  /* 0x00000080060a7890 */ /* 0x008fe4000ff3e0ff */
[----:B------:R-:W-:Y:S02]  /*02b0*/  UIADD3 UR6, UP0, UPT, UR6, 0x180, URZ ;  /* 0x0000018006067890 */ /* 0x000fe4000ff1e0ff */
[----:B------:R-:W-:Y:S02]  /*02c0*/  UIADD3.X UR11, UPT, UPT, URZ, UR7, URZ, UP1, !UPT ;  /* 0x00000007ff0b7290 */ /* 0x000fe40008ffe4ff */
[----:B------:R-:W-:-:S07]  /*02d0*/  UIADD3.X UR7, UPT, UPT, URZ, UR7, URZ, UP0, !UPT ;  /* 0x00000007ff077290 */ /* 0x000fce00087fe4ff */
[----:B------:R3:W-:Y:S02]  /*02e0*/  UTMACCTL.PF [UR10] ;  /* 0x000000000a0079b9 */ /* 0x0007e40008040000 */
[----:B------:R3:W-:Y:S02]  /*02f0*/  UTMACCTL.PF [UR6] ;  /* 0x00000000060079b9 */ /* 0x0007e40008040000 */
[----:B---3--:R-:W-:Y:S01]  /*0300*/  NOP ;  /* 0x0000000000007918 */ /* 0x008fe20000000000 */
.L_x_5:
[----:B------:R-:W-:Y:S05]  /*0310*/  BSYNC.RECONVERGENT B0 ;  /* 0x0000000000007941 */ /* 0x000fea0003800200 */
.L_x_4:
[----:B------:R-:W-:Y:S04]  /*0320*/  BSSY.RECONVERGENT B0, `(.L_x_6) ;  /* 0x000000a000007945 */ /* 0x000fe80003800200 */
        /* <DEDUP_REMOVED lines=9> */
.L_x_7:
[----:B------:R-:W-:Y:S05]  /*03c0*/  BSYNC.RECONVERGENT B0 ;  /* 0x0000000000007941 */ /* 0x000fea0003800200 */
.L_x_6:
[----:B------:R-:W3:Y:S01]  /*03d0*/  LDCU.64 UR6, c[0x0][0x888] ;  /* 0x00011100ff0677ac */ /* 0x000ee20008000a00 */
[----:B------:R-:W-:Y:S02]  /*03e0*/  UISETP.EQ.U32.AND UP1, UPT, UR4, URZ, UPT ;  /* 0x000000ff0400728c */ /* 0x000fe4000bf22070 */
[----:B------:R-:W-:Y:S02]  /*03f0*/  UPLOP3.LUT UP2, UPT, UPT, UPT, UPT, 0x80, 0x8 ;  /* 0x000000000008789c */ /* 0x000fe40003f4f070 */
[----:B---3--:R-:W-:-:S04]  /*0400*/  UISETP.NE.U32.AND UP0, UPT, UR6, URZ, UPT ;  /* 0x000000ff0600728c */ /* 0x008fc8000bf05070 */
[----:B------:R-:W-:-:S04]  /*0410*/  UISETP.NE.AND.EX UP0, UPT, UR7, URZ, UPT, UP0 ;  /* 0x000000ff0700728c */ /* 0x000fc8000bf05300 */
[----:B------:R-:W-:-:S04]  /*0420*/  UISETP.EQ.OR.EX UP3, UPT, UR5, URZ, !UP0, UP1 ;  /* 0x000000ff0500728c */ /* 0x000fc8000c762710 */
[----:B------:R-:W-:-:S05]  /*0430*/  UP2UR UR50, UPR, URZ, 0x8 ;  /* 0x00000008ff327883 */ /* 0x000fca0008000000 */
[----:B------:R-:W-:Y:S07]  /*0440*/  BRA.U !UP3, `(.L_x_8) ;  /* 0x000000010b207547 */ /* 0x000fee000b800000 */
[----:B------:R-:W-:Y:S01]  /*0450*/  UISETP.NE.U32.AND UP2, UPT, UR4, URZ, UPT ;  /* 0x000000ff0400728c */ /* 0x000fe2000bf45070 */
[----:B-----5:R-:W-:Y:S01]  /*0460*/  FSETP.NEU.AND P0, PT, R35, RZ, PT ;  /* 0x000000ff2300720b */ /* 0x020fe20003f0d000 */
[----:B------:R-:W-:Y:S02]  /*0470*/  USEL UR4, URZ, 0xffffffff, UP0 ;  /* 0xffffffffff047887 */ /* 0x000fe40008000000 */
[----:B------:R-:W-:-:S10]  /*0480*/  UISETP.NE.AND.EX UP2, UPT, UR5, URZ, UPT, UP2 ;  /* 0x000000ff0500728c */ /* 0x000fd4000bf45320 */
[----:B------:R-:W-:Y:S01]  /*0490*/  VOTEU.ANY UP1, P0 ;  /* 0x0000000000ff7886 */ /* 0x000fe20000020100 */
[----:B------:R-:W-:-:S04]  /*04a0*/  @!UP2 USEL UR4, URZ, 0xffffffff, UP1 ;  /* 0xffffffffff04a887 */ /* 0x000fc80008800000 */
[----:B------:R-:W-:-:S04]  /*04b0*/  ULOP3.LUT UR4, UR4, 0x1, URZ, 0xc0, !UPT ;  /* 0x0000000104047892 */ /* 0x000fc8000f8ec0ff */
[----:B------:R-:W-:-:S11]  /*04c0*/  UISETP.NE.U32.AND UP2, UPT, UR4, 0x1, UPT ;  /* 0x000000010400788c */ /* 0x000fd6000bf45070 */
.L_x_8:
[----:B-12---:R-:W1:Y:S01]  /*04d0*/  SHFL.IDX PT, R2, R65, RZ, 0x1f ;  /* 0x00001fff41027589 */ /* 0x006e6200000e0000 */
[----:B------:R-:W-:-:S04]  /*04e0*/  UISETP.NE.AND UP1, UPT, UR8, 0x2, UPT ;  /* 0x000000020800788c */ /* 0x000fc8000bf25270 */
[----:B------:R-:W-:Y:S01]  /*04f0*/  USEL UR6, URZ, 0x1, UP1 ;  /* 0x00000001ff067887 */ /* 0x000fe20008800000 */
[----:B-1----:R-:W-:-:S13]  /*0500*/  ISETP.NE.AND P0, PT, R2, RZ, PT ;  /* 0x000000ff0200720c */ /* 0x002fda0003f05270 */
[----:B------:R-:W-:Y:S05]  /*0510*/  @P0 BRA `(.L_x_9) ;  /* 0x0000000000480947 */ /* 0x000fea0003800000 */
[----:B------:R-:W1:Y:S01]  /*0520*/  S2UR UR5, SR_CgaCtaId ;  /* 0x00000000000579c3 */ /* 0x000e620000008800 */
[----:B------:R-:W-:Y:S01]  /*0530*/  UMOV UR7, 0x400 ;  /* 0x0000040000077882 */ /* 0x000fe20000000000 */
[----:B------:R-:W-:Y:S01]  /*0540*/  UMOV UR4, 0x1 ;  /* 0x0000000100047882 */ /* 0x000fe20000000000 */
[----:B------:R-:W-:Y:S01]  /*0550*/  ELECT P0, URZ, PT ;  /* 0x0000000000ff782f */ /* 0x000fe20003800000 */
[----:B------:R-:W-:-:S04]  /*0560*/  UIADD3 UR10, UPT, UPT, -UR4, 0x100000, URZ ;  /* 0x00100000040a7890 */ /* 0x000fc8000fffe1ff */
[----:B------:R-:W-:Y:S02]  /*0570*/  USHF.L.U32 UR11, UR10, 0xb, URZ ;  /* 0x0000000b0a0b7899 */ /* 0x000fe400080006ff */
[----:B------:R-:W-:Y:S02]  /*0580*/  USHF.L.U32 UR10, UR10, 0x1, URZ ;  /* 0x000000010a0a7899 */ /* 0x000fe400080006ff */
[----:B-1----:R-:W-:Y:S01]  /*0590*/  ULEA UR5, UR5, UR7, 0x18 ;  /* 0x0000000705057291 */ /* 0x002fe2000f8ec0ff */
[----:B------:R-:W1:Y:S11]  /*05a0*/  FENCE.VIEW.ASYNC.S ;  /* 0x00000000000073c6 */ /* 0x000e760000000000 */
[----:B-1----:R1:W2:Y:S01]  /*05b0*/  SYNCS.EXCH.64 URZ, [UR5], UR10 ;  /* 0x0000000a05ff75b2 */ /* 0x0022a20008000100 */
[----:B------:R1:W3:Y:S01]  /*05c0*/  SYNCS.EXCH.64 URZ, [UR5+0x20], UR10 ;  /* 0x0000200a05ff75b2 */ /* 0x0002e20008000100 */
[----:B------:R1:W4:Y:S01]  /*05d0*/  SYNCS.EXCH.64 URZ, [UR5+0x8], UR10 ;  /* 0x0000080a05ff75b2 */ /* 0x0003220008000100 */
[----:B------:R1:W1:Y:S01]  /*05e0*/  SYNCS.EXCH.64 URZ, [UR5+0x28], UR10 ;  /* 0x0000280a05ff75b2 */ /* 0x0002620008000100 */
[----:B------:R1:W1:Y:S01]  /*05f0*/  SYNCS.EXCH.64 URZ, [UR5+0x10], UR10 ;  /* 0x0000100a05ff75b2 */ /* 0x0002620008000100 */
[----:B------:R1:W1:Y:S01]  /*0600*/  SYNCS.EXCH.64 URZ, [UR5+0x30], UR10 ;  /* 0x0000300a05ff75b2 */ /* 0x0002620008000100 */
[----:B------:R1:W1:Y:S01]  /*0610*/  SYNCS.EXCH.64 URZ, [UR5+0x18], UR10 ;  /* 0x0000180a05ff75b2 */ /* 0x0002620008000100 */
[----:B------:R1:W1:Y:S01]  /*0620*/  SYNCS.EXCH.64 URZ, [UR5+0x38], UR10 ;  /* 0x0000380a05ff75b2 */ /* 0x0002620008000100 */
[----:B------:R-:W-:Y:S01]  /*0630*/  NOP ;  /* 0x0000000000007918 */ /* 0x000fe20000000000 */
.L_x_9:
[----:B------:R-:W2:Y:S01]  /*0640*/  SHFL.IDX PT, R2, R65, RZ, 0x1f ;  /* 0x00001fff41027589 */ /* 0x000ea200000e0000 */
[----:B------:R-:W-:Y:S01]  /*0650*/  NOP ;  /* 0x0000000000007918 */ /* 0x000fe20000000000 */
[----:B--2---:R-:W-:-:S13]  /*0660*/  ISETP.NE.AND P0, PT, R2, 0x1, PT ;  /* 0x000000010200780c */ /* 0x004fda0003f05270 */
[----:B------:R-:W-:Y:S05]  /*0670*/  @P0 BRA `(.L_x_10) ;  /* 0x0000000000580947 */ /* 0x000fea0003800000 */
[----:B------:R-:W2:Y:S01]  /*0680*/  S2UR UR7, SR_CgaCtaId ;  /* 0x00000000000779c3 */ /* 0x000ea20000008800 */
[----:B------:R-:W-:Y:S01]  /*0690*/  UMOV UR9, 0x400 ;  /* 0x0000040000097882 */ /* 0x000fe20000000000 */
[----:B-1----:R-:W-:Y:S01]  /*06a0*/  UMOV UR5, 0x20 ;  /* 0x0000002000057882 */ /* 0x002fe20000000000 */
[----:B------:R-:W-:Y:S01]  /*06b0*/  UMOV UR4, 0x80 ;  /* 0x0000008000047882 */ /* 0x000fe20000000000 */
[----:B------:R-:W-:-:S04]  /*06c0*/  UIADD3 UR10, UPT, UPT, -UR5, 0x100000, URZ ;  /* 0x00100000050a7890 */ /* 0x000fc8000fffe1ff */
[----:B------:R-:W-:Y:S02]  /*06d0*/  USHF.L.U32 UR11, UR10, 0xb, URZ ;  /* 0x0000000b0a0b7899 */ /* 0x000fe400080006ff */
[----:B------:R-:W-:Y:S02]  /*06e0*/  USHF.L.U32 UR10, UR10, 0x1, URZ ;  /* 0x000000010a0a7899 */ /* 0x000fe400080006ff */
[----:B------:R-:W-:-:S04]  /*06f0*/  UIADD3 UR4, UPT, UPT, -UR4, 0x100000, URZ ;  /* 0x0010000004047890 */ /* 0x000fc8000fffe1ff */
[----:B------:R-:W-:Y:S02]  /*0700*/  USHF.L.U32 UR5, UR4, 0xb, URZ ;  /* 0x0000000b04057899 */ /* 0x000fe400080006ff */
[----:B------:R-:W-:Y:S01]  /*0710*/  USHF.L.U32 UR4, UR4, 0x1, URZ ;  /* 0x0000000104047899 */ /* 0x000fe200080006ff */
[----:B------:R-:W-:Y:S01]  /*0720*/  ELECT P0, URZ, PT ;  /* 0x0000000000ff782f */ /* 0x000fe20003800000 */
[----:B--2---:R-:W-:Y:S01]  /*0730*/  ULEA UR7, UR7, UR9, 0x18 ;  /* 0x0000000907077291 */ /* 0x004fe2000f8ec0ff */
[----:B------:R-:W1:Y:S11]  /*0740*/  FENCE.VIEW.ASYNC.S ;  /* 0x00000000000073c6 */ /* 0x000e760000000000 */
[----:B-1----:R2:W1:Y:S01]  /*0750*/  SYNCS.EXCH.64 URZ, [UR7+0x40], UR10 ;  /* 0x0000400a07ff75b2 */ /* 0x0024620008000100 */
[----:B------:R2:W1:Y:S01]  /*0760*/  SYNCS.EXCH.64 URZ, [UR7+0x60], UR4 ;  /* 0x0000600407ff75b2 */ /* 0x0004620008000100 */
[----:B------:R2:W1:Y:S01]  /*0770*/  SYNCS.EXCH.64 URZ, [UR7+0x48], UR10 ;  /* 0x0000480a07ff75b2 */ /* 0x0004620008000100 */
[----:B------:R2:W1:Y:S01]  /*0780*/  SYNCS.EXCH.64 URZ, [UR7+0x68], UR4 ;  /* 0x0000680407ff75b2 */ /* 0x0004620008000100 */
[----:B------:R2:W1:Y:S01]  /*0790*/  SYNCS.EXCH.64 URZ, [UR7+0x50], UR10 ;  /* 0x0000500a07ff75b2 */ /* 0x0004620008000100 */
[----:B------:R2:W1:Y:S01]  /*07a0*/  SYNCS.EXCH.64 URZ, [UR7+0x70], UR4 ;  /* 0x0000700407ff75b2 */ /* 0x0004620008000100 */
[----:B------:R2:W1:Y:S01]  /*07b0*/  SYNCS.EXCH.64 URZ, [UR7+0x58], UR10 ;  /* 0x0000580a07ff75b2 */ /* 0x0004620008000100 */
[----:B------:R2:W1:Y:S02]  /*07c0*/  SYNCS.EXCH.64 URZ, [UR7+0x78], UR4 ;  /* 0x0000780407ff75b2 */ /* 0x0004640008000100 */
[----:B--2---:R-:W-:Y:S01]  /*07d0*/  NOP ;  /* 0x0000000000007918 */ /* 0x004fe20000000000 */
.L_x_10:
[----:B------:R-:W2:Y:S01]  /*07e0*/  SHFL.IDX PT, R2, R65, RZ, 0x1f ;  /* 0x00001fff41027589 */ /* 0x000ea200000e0000 */
[----:B------:R-:W-:Y:S01]  /*07f0*/  NOP ;  /* 0x0000000000007918 */ /* 0x000fe20000000000 */
[----:B--2---:R-:W-:-:S13]  /*0800*/  ISETP.NE.AND P0, PT, R2, 0x3, PT ;  /* 0x000000030200780c */ /* 0x004fda0003f05270 */
[----:B------:R-:W-:Y:S05]  /*0810*/  @P0 BRA `(.L_x_11) ;  /* 0x0000000000300947 */ /* 0x000fea0003800000 */
[----:B-1----:R-:W1:Y:S01]  /*0820*/  S2UR UR5, SR_CgaCtaId ;  /* 0x00000000000579c3 */ /* 0x002e620000008800 */
        /* <DEDUP_REMOVED lines=8> */
[----:B-1----:R2:W1:Y:S01]  /*08b0*/  SYNCS.EXCH.64 URZ, [UR5+0x80], UR10 ;  /* 0x0000800a05ff75b2 */ /* 0x0024620008000100 */
[----:B------:R2:W1:Y:S02]  /*08c0*/  SYNCS.EXCH.64 URZ, [UR5+0x88], UR10 ;  /* 0x0000880a05ff75b2 */ /* 0x0004640008000100 */
[----:B--2---:R-:W-:Y:S01]  /*08d0*/  NOP ;  /* 0x0000000000007918 */ /* 0x004fe20000000000 */
.L_x_11:
[----:B------:R-:W2:Y:S01]  /*08e0*/  SHFL.IDX PT, R2, R65, RZ, 0x1f ;  /* 0x00001fff41027589 */ /* 0x000ea200000e0000 */
[----:B------:R-:W-:Y:S01]  /*08f0*/  NOP ;  /* 0x0000000000007918 */ /* 0x000fe20000000000 */
[----:B--2---:R-:W-:-:S13]  /*0900*/  ISETP.NE.AND P0, PT, R2, 0x4, PT ;  /* 0x000000040200780c */ /* 0x004fda0003f05270 */
[----:B------:R-:W-:Y:S05]  /*0910*/  @P0 BRA `(.L_x_12) ;  /* 0x00000000004c0947 */ /* 0x000fea0003800000 */
[----:B-1----:R-:W1:Y:S01]  /*0920*/  S2UR UR5, SR_CgaCtaId ;  /* 0x00000000000579c3 */ /* 0x002e620000008800 */
[----:B------:R-:W-:Y:S01]  /*0930*/  UMOV UR9, 0x100 ;  /* 0x0000010000097882 */ /* 0x000fe20000000000 */
[----:B------:R-:W-:Y:S01]  /*0940*/  UMOV UR7, 0x400 ;  /* 0x0000040000077882 */ /* 0x000fe20000000000 */
[----:B------:R-:W-:Y:S01]  /*0950*/  USEL UR9, UR9, 0xe0, UP2 ;  /* 0x000000e009097887 */ /* 0x000fe20009000000 */
[----:B------:R-:W-:Y:S01]  /*0960*/  UMOV UR4, 0x1 ;  /* 0x0000000100047882 */ /* 0x000fe20000000000 */
[----:B------:R-:W-:Y:S01]  /*0970*/  ELECT P0, URZ, PT ;  /* 0x0000000000ff782f */ /* 0x000fe20003800000 */
[----:B------:R-:W-:-:S04]  /*0980*/  UIADD3 UR10, UPT, UPT, -UR4, 0x100000, URZ ;  /* 0x00100000040a7890 */ /* 0x000fc8000fffe1ff */
[----:B------:R-:W-:Y:S02]  /*0990*/  USHF.L.U32 UR11, UR10, 0xb, URZ ;  /* 0x0000000b0a0b7899 */ /* 0x000fe400080006ff */
[----:B------:R-:W-:Y:S02]  /*09a0*/  USHF.L.U32 UR10, UR10, 0x1, URZ ;  /* 0x000000010a0a7899 */ /* 0x000fe400080006ff */
[----:B------:R-:W-:-:S04]  /*09b0*/  UIADD3 UR12, UPT, UPT, -UR9, 0x100000, URZ ;  /* 0x00100000090c7890 */ /* 0x000fc8000fffe1ff */
[----:B------:R-:W-:Y:S02]  /*09c0*/  USHF.L.U32 UR13, UR12, 0xb, URZ ;  /* 0x0000000b0c0d7899 */ /* 0x000fe400080006ff */
[----:B------:R-:W-:Y:S02]  /*09d0*/  USHF.L.U32 UR12, UR12, 0x1, URZ ;  /* 0x000000010c0c7899 */ /* 0x000fe400080006ff */
[----:B-1----:R-:W-:Y:S01]  /*09e0*/  ULEA UR5, UR5, UR7, 0x18 ;  /* 0x0000000705057291 */ /* 0x002fe2000f8ec0ff */
[----:B------:R-:W1:Y:S11]  /*09f0*/  FENCE.VIEW.ASYNC.S ;  /* 0x00000000000073c6 */ /* 0x000e760000000000 */
[----:B-1----:R2:W1:Y:S01]  /*0a00*/  SYNCS.EXCH.64 URZ, [UR5+0x90], UR10 ;  /* 0x0000900a05ff75b2 */ /* 0x0024620008000100 */
[----:B------:R2:W1:Y:S01]  /*0a10*/  SYNCS.EXCH.64 URZ, [UR5+0xa0], UR12 ;  /* 0x0000a00c05ff75b2 */ /* 0x0004620008000100 */
[----:B------:R2:W1:Y:S01]  /*0a20*/  SYNCS.EXCH.64 URZ, [UR5+0x98], UR10 ;  /* 0x0000980a05ff75b2 */ /* 0x0004620008000100 */
[----:B------:R2:W1:Y:S02]  /*0a30*/  SYNCS.EXCH.64 URZ, [UR5+0xa8], UR12 ;  /* 0x0000a80c05ff75b2 */ /* 0x0004640008000100 */
[----:B--2---:R-:W-:Y:S01]  /*0a40*/  NOP ;  /* 0x0000000000007918 */ /* 0x004fe20000000000 */
.L_x_12:
        /* <DEDUP_REMOVED lines=26> */
.L_x_13:
        /* <DEDUP_REMOVED lines=18> */
.L_x_14:
[----:B-1----:R-:W1:Y:S01]  /*0d10*/  S2UR UR5, SR_CTAID.X ;  /* 0x00000000000579c3 */ /* 0x002e620000002500 */
[----:B------:R-:W-:-:S05]  /*0d20*/  CS2R.32 R60, SR_CgaSize ;  /* 0x00000000003c7805 */ /* 0x000fca0000008a00 */
[----:B------:R-:W-:-:S05]  /*0d30*/  IMAD R60, R60, -0xa0, RZ ;  /* 0xffffff603c3c7824 */ /* 0x000fca00078e02ff */
[----:B------:R-:W-:-:S14]  /*0d40*/  R2UR UR9, R60 ;  /* 0x000000003c0972ca */ /* 0x000fdc00000e0000 */
[----:B------:R-:W2:Y:S01]  /*0d50*/  LDCU UR9, c[0x0][UR9+0x2b0] ;  /* 0x00005600090977ac */ /* 0x000ea20008000800 */
[----:B------:R-:W-:Y:S01]  /*0d60*/  NOP ;  /* 0x0000000000007918 */ /* 0x000fe20000000000 */
[----:B------:R-:W-:-:S05]  /*0d70*/  CS2R.32 R60, SR_CgaSize ;  /* 0x00000000003c7805 */ /* 0x000fca0000008a00 */
[----:B------:R-:W-:-:S05]  /*0d80*/  IMAD R60, R60, -0xa0, RZ ;  /* 0xffffff603c3c7824 */ /* 0x000fca00078e02ff */
[----:B------:R-:W-:-:S14]  /*0d90*/  R2UR UR7, R60 ;  /* 0x000000003c0772ca */ /* 0x000fdc00000e0000 */
[----:B------:R-:W3:Y:S01]  /*0da0*/  LDCU UR7, c[0x0][UR7+0x2b4] ;  /* 0x00005680070777ac */ /* 0x000ee20008000800 */
[----:B------:R-:W4:Y:S08]  /*0db0*/  S2UR UR4, SR_CTAID.Y ;  /* 0x00000000000479c3 */ /* 0x000f300000002600 */
[----:B------:R-:W3:Y:S01]  /*0dc0*/  LDC R9, c[0x0][0xb24] ;  /* 0x0002c900ff097b82 */ /* 0x000ee20000000800 */
[----:B-1----:R-:W-:-:S02]  /*0dd0*/  I2FP.F32.U32 R4, UR5 ;  /* 0x0000000500047c45 */ /* 0x002fc40008201000 */
[----:B------:R-:W-:-:S05]  /*0de0*/  CS2R.32 R5, SR_CgaSize ;  /* 0x0000000000057805 */ /* 0x000fca0000008a00 */
[----:B------:R-:W-:-:S06]  /*0df0*/  IMAD R5, R5, -0xa0, RZ ;  /* 0xffffff6005057824 */ /* 0x000fcc00078e02ff */
[----:B------:R-:W1:Y:S01]  /*0e00*/  LDC R5, c[0x0][R5+0x2a0] ;  /* 0x0000a80005057b82 */ /* 0x000e620000000800 */
[----:B------:R-:W-:Y:S01]  /*0e10*/  MOV R21, UR5 ;  /* 0x0000000500157c02 */ /* 0x000fe20008000f00 */
[----:B--2---:R-:W-:Y:S01]  /*0e20*/  FMUL R4, R4, UR9 ;  /* 0x0000000904047c20 */ /* 0x004fe20008400000 */
[----:B----4-:R-:W-:Y:S02]  /*0e30*/  I2FP.F32.U32 R2, UR4 ;  /* 0x0000000400027c45 */ /* 0x010fe40008201000 */
[----:B------:R-:W-:-:S05]  /*0e40*/  CS2R.32 R3, SR_CgaSize ;  /* 0x0000000000037805 */ /* 0x000fca0000008a00 */
[----:B------:R-:W-:-:S06]  /*0e50*/  IMAD R3, R3, -0xa0, RZ ;  /* 0xffffff6003037824 */ /* 0x000fcc00078e02ff */
[----:B------:R-:W2:Y:S01]  /*0e60*/  LDC R3, c[0x0][R3+0x2a4] ;  /* 0x0000a90003037b82 */ /* 0x000ea20000000800 */
[----:B------:R-:W4:Y:S01]  /*0e70*/  F2I.U32.TRUNC.NTZ R60, R4 ;  /* 0x00000004003c7305 */ /* 0x000f22000020f000 */
[----:B------:R-:W-:Y:S01]  /*0e80*/  MOV R20, UR4 ;  /* 0x0000000400147c02 */ /* 0x000fe20008000f00 */
[----:B---3--:R-:W-:-:S05]  /*0e90*/  FMUL R2, R2, UR7 ;  /* 0x0000000702027c20 */ /* 0x008fca0008400000 */
[----:B------:R-:W-:Y:S01]  /*0ea0*/  BAR.SYNC.DEFER_BLOCKING 0x0 ;  /* 0x0000000000007b1d */ /* 0x000fe20000010000 */
[----:B------:R-:W-:-:S05]  /*0eb0*/  ISETP.GE.AND P0, PT, R9, 0x1, PT ;  /* 0x000000010900780c */ /* 0x000fca0003f06270 */
[----:B------:R-:W3:Y:S02]  /*0ec0*/  F2I.U32.TRUNC.NTZ R58, R2 ;  /* 0x00000002003a7305 */ /* 0x000ee4000020f000 */
[----:B------:R-:W2:Y:S01]  /*0ed0*/  S2UR UR36, SR_CTAID.Z ;  /* 0x00000000002479c3 */ /* 0x000ea20000002700 */
[----:B----4-:R-:W-:-:S05]  /*0ee0*/  IADD3 R60, PT, PT, -R60, RZ, RZ ;  /* 0x000000ff3c3c7210 */ /* 0x010fca0007ffe1ff */
[----:B-1----:R-:W-:Y:S01]  /*0ef0*/  IMAD R60, R5, R60, UR5 ;  /* 0x00000005053c7e24 */ /* 0x002fe2000f8e023c */
[----:B---3--:R-:W-:-:S05]  /*0f00*/  IADD3 R58, PT, PT, -R58, RZ, RZ ;  /* 0x000000ff3a3a7210 */ /* 0x008fca0007ffe1ff */
[----:B--2---:R-:W-:Y:S01]  /*0f10*/  IMAD R58, R3, R58, UR4 ;  /* 0x00000004033a7e24 */ /* 0x004fe2000f8e023a */
[----:B------:R-:W-:Y:S06]  /*0f20*/  @!P0 BRA `(.L_x_15) ;  /* 0x0000000000b88947 */ /* 0x000fec0003800000 */
[----:B------:R-:W1:Y:S01]  /*0f30*/  LDC.64 R4, c[0x0][0xb18] ;  /* 0x0002c600ff047b82 */ /* 0x000e620000000a00 */
[----:B------:R-:W-:-:S07]  /*0f40*/  ISETP.NE.AND P0, PT, R9, 0x1, PT ;  /* 0x000000010900780c */ /* 0x000fce0003f05270 */
[----:B------:R-:W2:Y:S08]  /*0f50*/  LDC R10, c[0x0][0xb0c] ;  /* 0x0002c300ff0a7b82 */ /* 0x000eb00000000800 */
[----:B------:R-:W3:Y:S08]  /*0f60*/  LDC R11, c[0x0][0x370] ;  /* 0x0000dc00ff0b7b82 */ /* 0x000ef00000000800 */
[----:B------:R-:W4:Y:S01]  /*0f70*/  LDC R12, c[0x0][0x374] ;  /* 0x0000dd00ff0c7b82 */ /* 0x000f220000000800 */
[----:B-1----:R-:W-:-:S07]  /*0f80*/  ISETP.NE.AND P1, PT, R4, 0x1, PT ;  /* 0x000000010400780c */ /* 0x002fce0003f25270 */
[----:B------:R-:W3:Y:S01]  /*0f90*/  LDC.64 R6, c[0x0][0xb10] ;  /* 0x0002c400ff067b82 */ /* 0x000ee20000000a00 */
[----:B--2---:R-:W-:-:S07]  /*0fa0*/  ISETP.NE.AND P2, PT, R10, 0x1, PT ;  /* 0x000000010a00780c */ /* 0x004fce0003f45270 */
[----:B------:R-:W1:Y:S08]  /*0fb0*/  LDC R8, c[0x0][0xb20] ;  /* 0x0002c800ff087b82 */ /* 0x000e700000000800 */
[----:B------:R-:W2:Y:S01]  /*0fc0*/  LDC.64 R2, c[0x0][0xb28] ;  /* 0x0002ca00ff027b82 */ /* 0x000ea20000000a00 */
[----:B----4-:R-:W-:-:S04]  /*0fd0*/  IMAD.HI.U32 R13, R12, R5, RZ ;  /* 0x000000050c0d7227 */ /* 0x010fc800078e00ff */
[----:B------:R-:W-:-:S04]  /*0fe0*/  IMAD.HI.U32 R5, R20, R5, RZ ;  /* 0x0000000514057227 */ /* 0x000fc800078e00ff */
[----:B---3--:R-:W-:-:S04]  /*0ff0*/  IMAD.HI.U32 R14, R11, R6, RZ ;  /* 0x000000060b0e7227 */ /* 0x008fc800078e00ff */
[C---:B------:R-:W-:Y:S01]  /*1000*/  IMAD.HI.U32 R16, R21.reuse, R6, RZ ;  /* 0x0000000615107227 */ /* 0x040fe200078e00ff */
[-C--:B------:R-:W-:Y:S02]  /*1010*/  @P2 SHF.R.U32.HI R11, RZ, R7.reuse, R14 ;  /* 0x00000007ff0b2219 */ /* 0x080fe4000001160e */
[-C--:B-1----:R-:W-:Y:S02]  /*1020*/  @P1 SHF.R.U32.HI R12, RZ, R8.reuse, R13 ;  /* 0x00000008ff0c1219 */ /* 0x082fe4000001160d */
[----:B------:R-:W-:Y:S02]  /*1030*/  SHF.R.U32.HI R5, RZ, R8, R5 ;  /* 0x00000008ff057219 */ /* 0x000fe40000011605 */
[----:B------:R-:W-:Y:S02]  /*1040*/  SHF.R.U32.HI R16, RZ, R7, R16 ;  /* 0x00000007ff107219 */ /* 0x000fe40000011610 */
[----:B------:R-:W-:Y:S01]  /*1050*/  SEL R5, R20, R5, !P1 ;  /* 0x0000000514057207 */ /* 0x000fe20004800000 */
[----:B--2---:R-:W-:Y:S01]  /*1060*/  IMAD.HI.U32 R14, R12, R2, RZ ;  /* 0x000000020c0e7227 */ /* 0x004fe200078e00ff */
[----:B------:R-:W-:-:S02]  /*1070*/  SEL R7, R21, R16, !P2 ;  /* 0x0000001015077207 */ /* 0x000fc40005000000 */
[----:B------:R-:W-:Y:S01]  /*1080*/  IADD3 R13, PT, PT, -R5, RZ, RZ ;  /* 0x000000ff050d7210 */ /* 0x000fe20007ffe1ff */
[----:B------:R-:W-:Y:S01]  /*1090*/  IMAD.HI.U32 R6, R11, R2, RZ ;  /* 0x000000020b067227 */ /* 0x000fe200078e00ff */
[----:B------:R-:W-:-:S03]  /*10a0*/  @P0 SHF.R.U32.HI R12, RZ, R3, R14 ;  /* 0x00000003ff0c0219 */ /* 0x000fc6000001160e */
[----:B------:R-:W-:Y:S01]  /*10b0*/  IMAD R13, R4, R13, R20 ;  /* 0x0000000d040d7224 */ /* 0x000fe200078e0214 */
[----:B------:R-:W-:Y:S01]  /*10c0*/  @P0 SHF.R.U32.HI R11, RZ, R3, R6 ;  /* 0x00000003ff0b0219 */ /* 0x000fe20000011606 */
[----:B------:R-:W-:-:S04]  /*10d0*/  IMAD R12, R12, R9, RZ ;  /* 0x000000090c0c7224 */ /* 0x000fc800078e02ff */
[----:B------:R-:W-:Y:S01]  /*10e0*/  IMAD R6, R11, R9, RZ ;  /* 0x000000090b067224 */ /* 0x000fe200078e02ff */
[----:B------:R-:W-:-:S04]  /*10f0*/  ISETP.GE.AND P1, PT, R5, R12, PT ;  /* 0x0000000c0500720c */ /* 0x000fc80003f26270 */
[----:B------:R-:W-:Y:S01]  /*1100*/  ISETP.GE.OR P1, PT, R7, R6, P1 ;  /* 0x000000060700720c */ /* 0x000fe20000f26670 */
[----:B------:R-:W-:-:S05]  /*1110*/  IMAD.HI.U32 R6, R5, R2, RZ ;  /* 0x0000000205067227 */ /* 0x000fca00078e00ff */
[----:B------:R-:W-:-:S04]  /*1120*/  SHF.R.U32.HI R6, RZ, R3, R6 ;  /* 0x00000003ff067219 */ /* 0x000fc80000011606 */
[----:B------:R-:W-:-:S03]  /*1130*/  SEL R6, R5, R6, !P0 ;  /* 0x0000000605067207 */ /* 0x000fc60004000000 */
[----:B------:R-:W-:Y:S01]  /*1140*/  @!P1 IMAD.HI.U32 R8, R7, R2, RZ ;  /* 0x0000000207089227 */ /* 0x000fe200078e00ff */
[----:B------:R-:W-:-:S04]  /*1150*/  IADD3 R2, PT, PT, -R6, RZ, RZ ;  /* 0x000000ff06027210 */ /* 0x000fc80007ffe1ff */
[----:B------:R-:W-:Y:S01]  /*1160*/  @!P1 SHF.R.U32.HI R8, RZ, R3, R8 ;  /* 0x00000003ff089219 */ /* 0x000fe20000011608 */
[----:B------:R-:W-:-:S03]  /*1170*/  IMAD R2, R9, R2, R5 ;  /* 0x0000000209027224 */ /* 0x000fc600078e0205 */
[----:B------:R-:W-:-:S05]  /*1180*/  @!P1 SEL R3, R7, R8, !P0 ;  /* 0x0000000807039207 */ /* 0x000fca0004000000 */
[--C-:B------:R-:W-:Y:S02]  /*1190*/  @!P1 IMAD.IADD R6, R6, 0x1, -R3.reuse ;  /* 0x0000000106069824 */ /* 0x100fe400078e0a03 */
[----:B------:R-:W-:Y:S01]  /*11a0*/  @!P1 IMAD R3, R2, R11, R3 ;  /* 0x0000000b02039224 */ /* 0x000fe200078e0203 */
[----:B------:R-:W-:Y:S01]  /*11b0*/  IADD3 R2, PT, PT, -R7, RZ, RZ ;  /* 0x000000ff07027210 */ /* 0x000fe20007ffe1ff */
[----:B------:R-:W-:Y:S02]  /*11c0*/  @!P1 IMAD R5, R6, R9, R7 ;  /* 0x0000000906059224 */ /* 0x000fe400078e0207 */
[----:B------:R-:W-:Y:S02]  /*11d0*/  @!P1 IMAD.MOV.U32 R7, RZ, RZ, R3 ;  /* 0x000000ffff079224 */ /* 0x000fe400078e0003 */
[----:B------:R-:W-:Y:S02]  /*11e0*/  IMAD R2, R10, R2, R21 ;  /* 0x000000020a027224 */ /* 0x000fe400078e0215 */
[----:B------:R-:W-:-:S02]  /*11f0*/  IMAD R20, R5, R4, R13 ;  /* 0x0000000405147224 */ /* 0x000fc400078e020d */
[----:B------:R-:W-:Y:S02]  /*1200*/  IMAD R21, R7, R10, R2 ;  /* 0x0000000a07157224 */ /* 0x000fe400078e0202 */
.L_x_15:
[----:B------:R-:W1:Y:S01]  /*1210*/  LDCU UR4, c[0x0][0xb30] ;  /* 0x00016600ff0477ac */ /* 0x000e620008000800 */
[----:B------:R-:W2:Y:S08]  /*1220*/  S2UR UR37, SR_CgaCtaId ;  /* 0x00000000002579c3 */ /* 0x000eb00000008800 */
[----:B------:R-:W3:Y:S01]  /*1230*/  LDC R26, c[0x0][0xb24] ;  /* 0x0002c900ff1a7b82 */ /* 0x000ee20000000800 */
[----:B-1----:R-:W-:-:S09]  /*1240*/  UISETP.NE.AND UP1, UPT, UR4, 0x1, UPT ;  /* 0x000000010400788c */ /* 0x002fd2000bf25270 */
[----:B--2---:R-:W-:Y:S05]  /*1250*/  BRA.U UP1, `(.L_x_16) ;  /* 0x0000000101407547 */ /* 0x004fea000b800000 */
[----:B------:R-:W1:Y:S08]  /*1260*/  LDC.64 R4, c[0x0][0xb10] ;  /* 0x0002c400ff047b82 */ /* 0x000e700000000a00 */
[----:B------:R-:W2:Y:S08]  /*1270*/  LDC.64 R2, c[0x0][0xb18] ;  /* 0x0002c600ff027b82 */ /* 0x000eb00000000a00 */
[----:B------:R-:W4:Y:S08]  /*1280*/  LDC R6, c[0x0][0xb20] ;  /* 0x0002c800ff067b82 */ /* 0x000f300000000800 */
[----:B------:R-:W3:Y:S01]  /*1290*/  LDC R8, c[0x0][0xb0c] ;  /* 0x0002c300ff087b82 */ /* 0x000ee20000000800 */
[----:B-1----:R-:W-:-:S05]  /*12a0*/  IMAD.HI.U32 R4, R21, R4, RZ ;  /* 0x0000000415047227 */ /* 0x002fca00078e00ff */
[----:B------:R-:W-:Y:S01]  /*12b0*/  SHF.R.U32.HI R4, RZ, R5, R4 ;  /* 0x00000005ff047219 */ /* 0x000fe20000011604 */
[----:B--2---:R-:W-:Y:S01]  /*12c0*/  IMAD.HI.U32 R3, R20, R3, RZ ;  /* 0x0000000314037227 */ /* 0x004fe200078e00ff */
[----:B------:R-:W-:-:S04]  /*12d0*/  ISETP.NE.AND P0, PT, R2, 0x1, PT ;  /* 0x000000010200780c */ /* 0x000fc80003f05270 */
[----:B----4-:R-:W-:-:S04]  /*12e0*/  SHF.R.U32.HI R3, RZ, R6, R3 ;  /* 0x00000006ff037219 */ /* 0x010fc80000011603 */
[----:B------:R-:W-:Y:S02]  /*12f0*/  SEL R3, R20, R3, !P0 ;  /* 0x0000000314037207 */ /* 0x000fe40004000000 */
[----:B---3--:R-:W-:-:S04]  /*1300*/  ISETP.NE.AND P1, PT, R8, 0x1, PT ;  /* 0x000000010800780c */ /* 0x008fc80003f25270 */
[----:B------:R-:W-:-:S05]  /*1310*/  SEL R4, R21, R4, !P1 ;  /* 0x0000000415047207 */ /* 0x000fca0004800000 */
[----:B------:R-:W-:Y:S02]  /*1320*/  IMAD.IADD R5, R3, 0x1, -R4 ;  /* 0x0000000103057824 */ /* 0x000fe400078e0a04 */
[----:B------:R-:W-:Y:S02]  /*1330*/  IMAD.IADD R3, R4, 0x1, -R3 ;  /* 0x0000000104037824 */ /* 0x000fe400078e0a03 */
[----:B------:R-:W-:Y:S02]  /*1340*/  IMAD R21, R5, R8, R21 ;  /* 0x0000000805157224 */ /* 0x000fe400078e0215 */
[----:B------:R-:W-:-:S07]  /*1350*/  IMAD R20, R3, R2, R20 ;  /* 0x0000000203147224 */ /* 0x000fce00078e0214 */
.L_x_16:
[----:B------:R-:W-:Y:S01]  /*1360*/  BAR.SYNC.DEFER_BLOCKING 0x0 ;  /* 0x0000000000007b1d */ /* 0x000fe20000010000 */
[----:B------:R-:W-:Y:S01]  /*1370*/  UISETP.NE.AND UP1, UPT, UR8, 0x2, UPT ;  /* 0x000000020800788c */ /* 0x000fe2000bf25270 */
[----:B------:R-:W-:Y:S02]  /*1380*/  ISETP.NE.OR P5, PT, R0, 0x2, !P5 ;  /* 0x000000020000780c */ /* 0x000fe40006fa5670 */
[----:B------:R-:W-:-:S06]  /*1390*/  LOP3.LUT R2, R72, 0x1f, RZ, 0xc0, !PT ;  /* 0x0000001f48027812 */ /* 0x000fcc00078ec0ff */
[----:B------:R-:W-:Y:S05]  /*13a0*/  BRA.U UP1, `(.L_x_17) ;  /* 0x0000001101b87547 */ /* 0x000fea000b800000 */
[----:B------:R-:W1:Y:S01]  /*13b0*/  LDCU UR13, c[0x0][0x38c] ;  /* 0x00007180ff0d77ac */ /* 0x000e620008000800 */
[----:B------:R-:W2:Y:S01]  /*13c0*/  LDC R9, c[0x0][0x370] ;  /* 0x0000dc00ff097b82 */ /* 0x000ea20000000800 */
[----:B------:R-:W-:Y:S01]  /*13d0*/  PLOP3.LUT P1, PT, PT, PT, UP2, 0x80, 0x8 ;  /* 0x000000000008781c */ /* 0x000fe20003f2f028 */
[----:B------:R-:W-:Y:S01]  /*13e0*/  HFMA2 R12, -RZ, RZ, 0, 0 ;  /* 0x00000000ff0c7431 */ /* 0x000fe200000001ff */
[----:B------:R-:W-:Y:S01]  /*13f0*/  ISETP.EQ.OR P4, PT, R2, RZ, P5 ;  /* 0x000000ff0200720c */ /* 0x000fe20002f82670 */
[----:B------:R-:W-:Y:S01]  /*1400*/  IMAD.MOV.U32 R15, RZ, RZ, 0x1 ;  /* 0x00000001ff0f7424 */ /* 0x000fe200078e00ff */
[----:B------:R-:W-:Y:S01]  /*1410*/  PLOP3.LUT P1, PT, P1, PT, PT, 0x8, 0x80 ;  /* 0x000000000080781c */ /* 0x000fe20000f2e170 */
[----:B------:R-:W-:Y:S01]  /*1420*/  IMAD.MOV.U32 R14, RZ, RZ, RZ ;  /* 0x000000ffff0e7224 */ /* 0x000fe200078e00ff */
[----:B------:R-:W-:Y:S01]  /*1430*/  MOV R8, 0x1 ;  /* 0x0000000100087802 */ /* 0x000fe20000000f00 */
[----:B------:R-:W4:Y:S01]  /*1440*/  LDC R0, c[0x0][0x374] ;  /* 0x0000dd00ff007b82 */ /* 0x000f220000000800 */
[----:B------:R-:W-:Y:S01]  /*1450*/  IMAD.MOV.U32 R10, RZ, RZ, RZ ;  /* 0x000000ffff0a7224 */ /* 0x000fe200078e00ff */
[----:B------:R-:W2:Y:S01]  /*1460*/  LDCU.64 UR22, c[0x0][0x348] ;  /* 0x00006900ff1677ac */ /* 0x000ea20008000a00 */
[----:B------:R-:W-:Y:S01]  /*1470*/  UMOV UR6, URZ ;  /* 0x000000ff00067c82 */ /* 0x000fe20008000000 */
[----:B-1----:R-:W-:-:S04]  /*1480*/  UIADD3 UR5, UPT, UPT, UR13, 0x7f, URZ ;  /* 0x0000007f0d057890 */ /* 0x002fc8000fffe0ff */
[----:B------:R-:W-:-:S04]  /*1490*/  USHF.R.S32.HI UR4, URZ, 0x1f, UR5 ;  /* 0x0000001fff047899 */ /* 0x000fc80008011405 */
[----:B------:R-:W-:-:S04]  /*14a0*/  ULEA.HI UR4, UR4, UR5, URZ, 0x7 ;  /* 0x0000000504047291 */ /* 0x000fc8000f8f38ff */
[----:B------:R-:W-:Y:S02]  /*14b0*/  USHF.R.S32.HI UR15, URZ, 0x7, UR4 ;  /* 0x00000007ff0f7899 */ /* 0x000fe40008011404 */
[----:B------:R-:W-:Y:S02]  /*14c0*/  UIADD3 UR4, UPT, UPT, UR13, -0x1, URZ ;  /* 0xffffffff0d047890 */ /* 0x000fe4000fffe0ff */
[----:B------:R-:W-:Y:S02]  /*14d0*/  UISETP.LT.U32.AND UP0, UPT, UR15, 0x4, UPT ;  /* 0x000000040f00788c */ /* 0x000fe4000bf01070 */
[----:B------:R-:W-:Y:S02]  /*14e0*/  UISETP.GE.U32.AND UP1, UPT, UR4, -0xff, UPT ;  /* 0xffffff010400788c */ /* 0x000fe4000bf26070 */
[----:B------:R-:W-:Y:S02]  /*14f0*/  USEL UR14, UR15, 0x4, UP0 ;  /* 0x000000040f0e7887 */ /* 0x000fe40008000000 */
[----:B------:R-:W-:-:S02]  /*1500*/  UIADD3 UR13, UPT, UPT, UR13, 0xfe, URZ ;  /* 0x000000fe0d0d7890 */ /* 0x000fc4000fffe0ff */
[----:B------:R-:W-:Y:S02]  /*1510*/  UIADD3 UR5, UPT, UPT, UR14, -0x1, URZ ;  /* 0xffffffff0e057890 */ /* 0x000fe4000fffe0ff */
[----:B------:R-:W-:-:S03]  /*1520*/  UIADD3 UR7, UPT, UPT, UR15, -UR14, URZ ;  /* 0x8000000e0f077290 */ /* 0x000fc6000fffe0ff */
[----:B------:R-:W-:-:S04]  /*1530*/  @UP1 UIADD3 UR5, UPT, UPT, UR14, URZ, URZ ;  /* 0x000000ff0e051290 */ /* 0x000fc8000fffe0ff */
[----:B--2---:R-:W-:-:S12]  /*1540*/  UIADD3 UR5, UPT, UPT, UR5, 0x1, URZ ;  /* 0x0000000105057890 */ /* 0x004fd8000fffe0ff */
.L_x_35:
[----:B------:R-:W-:Y:S01]  /*1550*/  UISETP.NE.AND UP0, UPT, UR37, URZ, UPT ;  /* 0x000000ff2500728c */ /* 0x000fe2000bf05270 */
[----:B------:R-:W1:Y:S08]  /*1560*/  S2UR UR37, SR_CgaCtaId ;  /* 0x00000000002579c3 */ /* 0x000e700000008800 */
[----:B------:R-:W-:Y:S05]  /*1570*/  BRA.U UP0, `(.L_x_18) ;  /* 0x0000000100347547 */ /* 0x000fea000b800000 */
[----:B------:R-:W2:Y:S01]  /*1580*/  S2R R2, SR_CgaCtaId ;  /* 0x0000000000027919 */ /* 0x000ea20000008800 */
[----:B------:R-:W-:-:S04]  /*1590*/  MOV R3, 0x400 ;  /* 0x0000040000037802 */ /* 0x000fc80000000f00 */
[----:B--2---:R-:W-:Y:S02]  /*15a0*/  LEA R3, R2, R3, 0x18 ;  /* 0x0000000302037211 */ /* 0x004fe400078ec0ff */
[----:B------:R-:W-:-:S03]  /*15b0*/  SHF.L.U32 R2, R8, 0x1f, RZ ;  /* 0x0000001f08027819 */ /* 0x000fc600000006ff */
[----:B------:R-:W-:-:S04]  /*15c0*/  IMAD R3, R10, 0x8, R3 ;  /* 0x000000080a037824 */ /* 0x000fc800078e0203 */
[----:B------:R-:W2:Y:S02]  /*15d0*/  SYNCS.PHASECHK.TRANS64.TRYWAIT P0, [R3+URZ+0x100], R2 ;  /* 0x00010002030075a7 */ /* 0x000ea400080011ff */
[----:B--2---:R-:W-:Y:S05]  /*15e0*/  @!P0 BRA `(.L_x_19) ;  /* 0x0000006800e48947 */ /* 0x004fea0003800000 */
.L_x_131:
[----:B------:R-:W-:Y:S01]  /*15f0*/  VIADD R10, R10, 0x1 ;  /* 0x000000010a0a7836 */ /* 0x000fe20000000000 */
[----:B------:R2:W-:Y:S04]  /*1600*/  SYNCS.ARRIVE.TRANS64.A1T0 RZ, [R3+URZ+0xf0], RZ ;  /* 0x0000f0ff03ff79a7 */ /* 0x0005e800081000ff */
[----:B------:R-:W-:-:S04]  /*1610*/  ISETP.NE.AND P0, PT, R10, 0x2, PT ;  /* 0x000000020a00780c */ /* 0x000fc80003f05270 */
[----:B------:R-:W-:Y:S02]  /*1620*/  SEL R10, R10, RZ, P0 ;  /* 0x000000ff0a0a7207 */ /* 0x000fe40000000000 */
[----:B--2---:R-:W-:-:S04]  /*1630*/  SEL R3, RZ, 0x1, P0 ;  /* 0x00000001ff037807 */ /* 0x004fc80000000000 */
[----:B------:R-:W-:-:S07]  /*1640*/  LOP3.LUT R8, R8, R3, RZ, 0x3c, !PT ;  /* 0x0000000308087212 */ /* 0x000fce00078e3cff */
.L_x_18:
[----:B------:R-:W-:Y:S01]  /*1650*/  UMOV UR4, 0x400 ;  /* 0x0000040000047882 */ /* 0x000fe20000000000 */
[----:B------:R-:W-:Y:S01]  /*1660*/  SHF.L.U32 R2, R15, 0x1f, RZ ;  /* 0x0000001f0f027819 */ /* 0x000fe200000006ff */
[----:B-1----:R-:W-:Y:S01]  /*1670*/  ULEA UR4, UR37, UR4, 0x18 ;  /* 0x0000000425047291 */ /* 0x002fe2000f8ec0ff */
[----:B------:R-:W-:Y:S01]  /*1680*/  R2UR UR35, R21 ;  /* 0x00000000152372ca */ /* 0x000fe200000e0000 */
[----:B------:R-:W-:Y:S01]  /*1690*/  UISETP.GE.U32.AND UP0, UPT, UR13, 0xff, UPT ;  /* 0x000000ff0d00788c */ /* 0x000fe2000bf06070 */
[----:B------:R-:W-:Y:S01]  /*16a0*/  R2UR UR18, R20 ;  /* 0x00000000141272ca */ /* 0x000fe200000e0000 */
[----:B------:R-:W-:Y:S01]  /*16b0*/  ULEA UR8, UR6, UR4, 0x3 ;  /* 0x0000000406087291 */ /* 0x000fe2000f8e18ff */
[----:B------:R-:W-:-:S08]  /*16c0*/  UMOV UR21, URZ ;  /* 0x000000ff00157c82 */ /* 0x000fd00008000000 */
[----:B------:R1:W2:Y:S01]  /*16d0*/  SYNCS.PHASECHK.TRANS64.TRYWAIT P0, [UR8+0x20], R2 ;  /* 0x00002002ff0075a7 */ /* 0x0002a20008001108 */
[----:B------:R-:W-:Y:S02]  /*16e0*/  USHF.L.U32 UR35, UR35, 0x6, URZ ;  /* 0x0000000623237899 */ /* 0x000fe400080006ff */
[----:B------:R-:W-:Y:S01]  /*16f0*/  USHF.L.U32 UR18, UR18, 0x7, URZ ;  /* 0x0000000712127899 */ /* 0x000fe200080006ff */
[----:B------:R-:W-:Y:S11]  /*1700*/  BRA.U !UP0, `(.L_x_20) ;  /* 0x0000000108d87547 */ /* 0x000ff6000b800000 */
[----:B------:R-:W-:Y:S01]  /*1710*/  UIADD3 UR10, UPT, UPT, UR18, 0x40, URZ ;  /* 0x00000040120a7890 */ /* 0x000fe2000fffe0ff */
[----:B------:R-:W-:Y:S01]  /*1720*/  UMOV UR29, URZ ;  /* 0x000000ff001d7c82 */ /* 0x000fe20008000000 */
[----:B------:R-:W-:-:S10]  /*1730*/  UMOV UR25, UR6 ;  /* 0x0000000600197c82 */ /* 0x000fd40008000000 */
.L_x_25:
[----:B------:R-:W-:Y:S01]  /*1740*/  ULEA UR33, UR25, UR4, 0x3 ;  /* 0x0000000419217291 */ /* 0x000fe2000f8e18ff */
[----:B--2---:R-:W-:Y:S01]  /*1750*/  @!P5 MOV R3, 0xc000 ;  /* 0x0000c0000003d802 */ /* 0x004fe20000000f00 */
[----:B-12---:R-:W-:Y:S10]  /*1760*/  @P0 BRA `(.L_x_21) ;  /* 0x00000000000c0947 */ /* 0x006ff40003800000 */
[----:B------:R-:W-:-:S04]  /*1770*/  SHF.L.U32 R5, R15, 0x1f, RZ ;  /* 0x0000001f0f057819 */ /* 0x000fc800000006ff */
[----:B------:R-:W2:Y:S02]  /*1780*/  SYNCS.PHASECHK.TRANS64.TRYWAIT P0, [UR33+0x20], R5 ;  /* 0x00002005ff0075a7 */ /* 0x000ea40008001121 */
[----:B--2---:R-:W-:Y:S05]  /*1790*/  @!P0 BRA `(.L_x_22) ;  /* 0x00000068008c8947 */ /* 0x004fea0003800000 */
.L_x_21:
[----:B------:R2:W-:Y:S01]  /*17a0*/  @!P5 SYNCS.ARRIVE.TRANS64 RZ, [UR33], R3 ;  /* 0x00000003ffffd9a7 */ /* 0x0005e20008000021 */
[----:B------:R-:W-:Y:S04]  /*17b0*/  BSSY.RECONVERGENT B0, `(.L_x_23) ;  /* 0x0000003000007945 */ /* 0x000fe80003800200 */
[----:B------:R-:W-:Y:S05]  /*17c0*/  @P4 BRA `(.L_x_24) ;  /* 0x0000000000044947 */ /* 0x000fea0003800000 */
[----:B------:R-:W-:Y:S05]  /*17d0*/  BPT.TRAP 0x1 ;  /* 0x000000040000795c */ /* 0x000fea0000300000 */
.L_x_24:
[----:B------:R-:W-:Y:S05]  /*17e0*/  BSYNC.RECONVERGENT B0 ;  /* 0x0000000000007941 */ /* 0x000fea0003800200 */
.L_x_23:
[----:B------:R-:W-:Y:S02]  /*17f0*/  UIADD3 UR6, UPT, UPT, UR25, 0x1, URZ ;  /* 0x0000000119067890 */ /* 0x000fe4000fffe0ff */
[----:B------:R-:W-:Y:S02]  /*1800*/  ULEA UR24, UR25, UR4, 0xe ;  /* 0x0000000419187291 */ /* 0x000fe4000f8e70ff */
[----:B------:R-:W-:Y:S02]  /*1810*/  UISETP.NE.AND UP0, UPT, UR6, 0x4, UPT ;  /* 0x000000040600788c */ /* 0x000fe4000bf05270 */
[----:B------:R-:W-:Y:S02]  /*1820*/  UIADD3 UR40, UP1, UPT, UR22, 0x80, URZ ;  /* 0x0000008016287890 */ /* 0x000fe4000ff3e0ff */
[----:B------:R-:W-:Y:S02]  /*1830*/  USEL UR9, URZ, 0x1, UP0 ;  /* 0x00000001ff097887 */ /* 0x000fe40008000000 */
[----:B------:R-:W-:-:S02]  /*1840*/  USEL UR6, UR6, URZ, UP0 ;  /* 0x000000ff06067287 */ /* 0x000fc40008000000 */
[----:B------:R-:W-:Y:S02]  /*1850*/  USHF.L.U32 UR34, UR29, 0x7, URZ ;  /* 0x000000071d227899 */ /* 0x000fe400080006ff */
[----:B------:R-:W-:Y:S01]  /*1860*/  ULEA UR8, UR6, UR4, 0x3 ;  /* 0x0000000406087291 */ /* 0x000fe2000f8e18ff */
[----:B------:R-:W-:Y:S01]  /*1870*/  LOP3.LUT R15, R15, UR9, RZ, 0x3c, !PT ;  /* 0x000000090f0f7c12 */ /* 0x000fe2000f8e3cff */
[----:B------:R-:W-:Y:S02]  /*1880*/  UIADD3 UR38, UP0, UPT, UR22, 0x180, URZ ;  /* 0x0000018016267890 */ /* 0x000fe4000ff1e0ff */
[----:B------:R-:W-:Y:S01]  /*1890*/  UIADD3 UR32, UPT, UPT, UR24, 0x4400, URZ ;  /* 0x0000440018207890 */ /* 0x000fe2000fffe0ff */
[----:B-1----:R-:W-:Y:S01]  /*18a0*/  SHF.L.U32 R2, R15, 0x1f, RZ ;  /* 0x0000001f0f027819 */ /* 0x002fe200000006ff */
[----:B------:R-:W-:Y:S02]  /*18b0*/  UIADD3.X UR41, UPT, UPT, URZ, UR23, URZ, UP1, !UPT ;  /* 0x00000017ff297290 */ /* 0x000fe40008ffe4ff */
[----:B------:R-:W-:Y:S01]  /*18c0*/  UIADD3 UR26, UPT, UPT, UR34, 0x40, URZ ;  /* 0x00000040221a7890 */ /* 0x000fe2000fffe0ff */
[----:B------:R1:W1:Y:S01]  /*18d0*/  SYNCS.PHASECHK.TRANS64.TRYWAIT P0, [UR8+0x20], R2 ;  /* 0x00002002ff0075a7 */ /* 0x0002620008001108 */
[----:B------:R-:W-:-:S02]  /*18e0*/  ULEA UR8, UR25, UR4, 0xf ;  /* 0x0000000419087291 */ /* 0x000fc4000f8e78ff */
[----:B------:R-:W-:Y:S02]  /*18f0*/  UIADD3 UR24, UPT, UPT, UR24, 0x6400, URZ ;  /* 0x0000640018187890 */ /* 0x000fe4000fffe0ff */
[----:B------:R-:W-:Y:S02]  /*1900*/  UIADD3 UR16, UPT, UPT, UR8, 0x14400, URZ ;  /* 0x0001440008107890 */ /* 0x000fe4000fffe0ff */
[----:B------:R-:W-:Y:S02]  /*1910*/  UIADD3.X UR39, UPT, UPT, URZ, UR23, URZ, UP0, !UPT ;  /* 0x00000017ff277290 */ /* 0x000fe400087fe4ff */
[----:B------:R-:W-:Y:S01]  /*1920*/  UIADD3 UR8, UPT, UPT, UR8, 0x18400, URZ ;  /* 0x0001840008087890 */ /* 0x000fe2000fffe0ff */
[----:B------:R-:W-:Y:S01]  /*1930*/  UMOV UR30, 0x0 ;  /* 0x00000000001e7882 */ /* 0x000fe20000000000 */
[----:B------:R-:W-:Y:S01]  /*1940*/  UMOV UR31, 0x10000000 ;  /* 0x10000000001f7882 */ /* 0x000fe20000000000 */
[----:B------:R-:W-:Y:S01]  /*1950*/  UMOV UR25, UR33 ;  /* 0x0000002100197c82 */ /* 0x000fe20008000000 */
[----:B------:R-:W-:Y:S01]  /*1960*/  UMOV UR27, UR35 ;  /* 0x00000023001b7c82 */ /* 0x000fe20008000000 */
[----:B------:R-:W-:Y:S01]  /*1970*/  UMOV UR28, UR36 ;  /* 0x00000024001c7c82 */ /* 0x000fe20008000000 */
[----:B------:R-:W-:Y:S01]  /*1980*/  UMOV UR17, UR33 ;  /* 0x0000002100117c82 */ /* 0x000fe20008000000 */
[----:B------:R-:W-:Y:S01]  /*1990*/  UTMALDG.3D [UR32], [UR40], desc[UR30] ;  /* 0x00001e20280075b4 */ /* 0x000fe20008011000 */
[----:B------:R-:W-:Y:S01]  /*19a0*/  UMOV UR20, UR36 ;  /* 0x0000002400147c82 */ /* 0x000fe20008000000 */
[----:B------:R-:W-:Y:S01]  /*19b0*/  UMOV UR19, UR34 ;  /* 0x0000002200137c82 */ /* 0x000fe20008000000 */
[----:B------:R-:W-:Y:S01]  /*19c0*/  UMOV UR12, UR36 ;  /* 0x00000024000c7c82 */ /* 0x000fe20008000000 */
[----:B------:R-:W-:Y:S01]  /*19d0*/  UMOV UR9, UR33 ;  /* 0x0000002100097c82 */ /* 0x000fe20008000000 */
[----:B------:R-:W-:Y:S01]  /*19e0*/  UMOV UR11, UR34 ;  /* 0x00000022000b7c82 */ /* 0x000fe20008000000 */
[----:B------:R-:W-:Y:S01]  /*19f0*/  UIADD3 UR29, UPT, UPT, UR29, 0x1, URZ ;  /* 0x000000011d1d7890 */ /* 0x000fe2000fffe0ff */
[----:B------:R3:W-:Y:S01]  /*1a00*/  UTMALDG.3D [UR24], [UR40], desc[UR30] ;  /* 0x00001e18280075b4 */ /* 0x0007e20008011000 */
[----:B------:R-:W-:-:S02]  /*1a10*/  UMOV UR21, UR5 ;  /* 0x0000000500157c82 */ /* 0x000fc40008000000 */
[----:B------:R-:W-:Y:S01]  /*1a20*/  UISETP.NE.AND UP0, UPT, UR29, UR5, UPT ;  /* 0x000000051d00728c */ /* 0x000fe2000bf05270 */
[----:B------:R1:W-:Y:S01]  /*1a30*/  UTMALDG.3D [UR16], [UR38], desc[UR30] ;  /* 0x00001e10260075b4 */ /* 0x0003e20008011000 */
[----:B------:R1:W-:Y:S01]  /*1a40*/  UTMALDG.3D [UR8], [UR38], desc[UR30] ;  /* 0x00001e08260075b4 */ /* 0x0003e20008011000 */
[----:B---3--:R-:W-:-:S06]  /*1a50*/  UMOV UR25, UR6 ;  /* 0x0000000600197c82 */ /* 0x008fcc0008000000 */
[----:B------:R-:W-:Y:S05]  /*1a60*/  BRA.U UP0, `(.L_x_25) ;  /* 0xfffffffd00347547 */ /* 0x000fea000b83ffff */
.L_x_20:
[----:B-1----:R-:W-:Y:S01]  /*1a70*/  ULEA UR8, UR6, UR4, 0x3 ;  /* 0x0000000406087291 */ /* 0x002fe2000f8e18ff */
[----:B------:R-:W-:Y:S01]  /*1a80*/  SHF.L.U32 R2, R15, 0x1f, RZ ;  /* 0x0000001f0f027819 */ /* 0x000fe200000006ff */
[----:B------:R-:W-:Y:S01]  /*1a90*/  @!P1 SYNCS.ARRIVE.TRANS64.A1T0 RZ, [UR4+0x88], RZ ;  /* 0x000088ffffff99a7 */ /* 0x000fe20008100004 */
[----:B------:R-:W-:-:S06]  /*1aa0*/  UISETP.GT.AND UP0, UPT, UR15, UR14, UPT ;  /* 0x0000000e0f00728c */ /* 0x000fcc000bf04270 */
[----:B--2---:R1:W2:Y:S03]  /*1ab0*/  SYNCS.PHASECHK.TRANS64.TRYWAIT P0, [UR8+0x20], R2 ;  /* 0x00002002ff0075a7 */ /* 0x0042a60008001108 */
[----:B------:R-:W-:Y:S05]  /*1ac0*/  BRA.U !UP0, `(.L_x_26) ;  /* 0x0000000108d47547 */ /* 0x000fea000b800000 */
[----:B------:R-:W-:Y:S02]  /*1ad0*/  UIADD3 UR29, UPT, UPT, UR7, UR21, URZ ;  /* 0x00000015071d7290 */ /* 0x000fe4000fffe0ff */
[----:B------:R-:W-:Y:S01]  /*1ae0*/  UIADD3 UR10, UPT, UPT, UR18, 0x40, URZ ;  /* 0x00000040120a7890 */ /* 0x000fe2000fffe0ff */
[----:B------:R-:W-:-:S11]  /*1af0*/  UMOV UR25, UR6 ;  /* 0x0000000600197c82 */ /* 0x000fd60008000000 */
.L_x_31:
[----:B------:R-:W-:Y:S01]  /*1b00*/  ULEA UR33, UR25, UR4, 0x3 ;  /* 0x0000000419217291 */ /* 0x000fe2000f8e18ff */
[----:B--2---:R-:W-:Y:S01]  /*1b10*/  @!P5 MOV R3, 0xc000 ;  /* 0x0000c0000003d802 */ /* 0x004fe20000000f00 */
[----:B-12---:R-:W-:Y:S10]  /*1b20*/  @P0 BRA `(.L_x_27) ;  /* 0x00000000000c0947 */ /* 0x006ff40003800000 */
[----:B------:R-:W-:-:S04]  /*1b30*/  SHF.L.U32 R5, R15, 0x1f, RZ ;  /* 0x0000001f0f057819 */ /* 0x000fc800000006ff */
[----:B------:R-:W2:Y:S02]  /*1b40*/  SYNCS.PHASECHK.TRANS64.TRYWAIT P0, [UR33+0x20], R5 ;  /* 0x00002005ff0075a7 */ /* 0x000ea40008001121 */
[----:B--2---:R-:W-:Y:S05]  /*1b50*/  @!P0 BRA `(.L_x_28) ;  /* 0x0000006400b48947 */ /* 0x004fea0003800000 */
.L_x_27:
[----:B------:R2:W-:Y:S01]  /*1b60*/  @!P5 SYNCS.ARRIVE.TRANS64 RZ, [UR33], R3 ;  /* 0x00000003ffffd9a7 */ /* 0x0005e20008000021 */
[----:B------:R-:W-:Y:S04]  /*1b70*/  BSSY.RECONVERGENT B0, `(.L_x_29) ;  /* 0x0000003000007945 */ /* 0x000fe80003800200 */
[----:B------:R-:W-:Y:S05]  /*1b80*/  @P4 BRA `(.L_x_30) ;  /* 0x0000000000044947 */ /* 0x000fea0003800000 */
[----:B------:R-:W-:Y:S05]  /*1b90*/  BPT.TRAP 0x1 ;  /* 0x000000040000795c */ /* 0x000fea0000300000 */
.L_x_30:
[----:B------:R-:W-:Y:S05]  /*1ba0*/  BSYNC.RECONVERGENT B0 ;  /* 0x0000000000007941 */ /* 0x000fea0003800200 */
.L_x_29:
        /* <DEDUP_REMOVED lines=33> */
[----:B------:R3:W-:Y:S03]  /*1dc0*/  UTMALDG.3D [UR24], [UR40], desc[UR30] ;  /* 0x00001e18280075b4 */ /* 0x0007e60008011000 */
[----:B------:R-:W-:Y:S01]  /*1dd0*/  UISETP.NE.AND UP0, UPT, UR21, UR29, UPT ;  /* 0x0000001d1500728c */ /* 0x000fe2000bf05270 */
[----:B------:R1:W-:Y:S01]  /*1de0*/  UTMALDG.3D [UR16], [UR38], desc[UR30] ;  /* 0x00001e10260075b4 */ /* 0x0003e20008011000 */
[----:B------:R1:W-:Y:S01]  /*1df0*/  UTMALDG.3D [UR8], [UR38], desc[UR30] ;  /* 0x00001e08260075b4 */ /* 0x0003e20008011000 */
[----:B---3--:R-:W-:-:S06]  /*1e00*/  UMOV UR25, UR6 ;  /* 0x0000000600197c82 */ /* 0x008fcc0008000000 */
[----:B------:R-:W-:Y:S05]  /*1e10*/  BRA.U UP0, `(.L_x_31) ;  /* 0xfffffffd00387547 */ /* 0x000fea000b83ffff */
.L_x_26:
[----:B-1----:R-:W-:Y:S01]  /*1e20*/  LEA R2, R14, UR4, 0x3 ;  /* 0x000000040e027c11 */ /* 0x002fe2000f8e18ff */
[----:B------:R-:W-:Y:S01]  /*1e30*/  NOP ;  /* 0x0000000000007918 */ /* 0x000fe20000000000 */
[----:B--2---:R-:W-:Y:S02]  /*1e40*/  SHF.L.U32 R3, R12, 0x1f, RZ ;  /* 0x0000001f0c037819 */ /* 0x004fe400000006ff */
[----:B------:R-:W-:Y:S02]  /*1e50*/  LEA R4, R14, UR4, 0x4 ;  /* 0x000000040e047c11 */ /* 0x000fe4000f8e20ff */
[----:B------:R-:W1:Y:S02]  /*1e60*/  SYNCS.PHASECHK.TRANS64.TRYWAIT P0, [R2+URZ+0x90], R3 ;  /* 0x00009003020075a7 */ /* 0x000e6400080011ff */
[----:B-1----:R-:W-:Y:S05]  /*1e70*/  @!P0 BRA `(.L_x_32) ;  /* 0x0000006400048947 */ /* 0x002fea0003800000 */
.L_x_134:
[----:B------:R-:W2:Y:S01]  /*1e80*/  LDS.128 R4, [R4+0x120] ;  /* 0x0001200004047984 */ /* 0x000ea20000000c00 */
[----:B---3--:R-:W-:Y:S01]  /*1e90*/  ISETP.GE.AND P0, PT, R26, 0x1, PT ;  /* 0x000000011a00780c */ /* 0x008fe20003f06270 */
[----:B-1----:R-:W-:Y:S01]  /*1ea0*/  VIADD R2, R2, 0xa0 ;  /* 0x000000a002027836 */ /* 0x002fe20000000000 */
[----:B------:R-:W-:Y:S01]  /*1eb0*/  @!PT LDS RZ, [RZ] ;  /* 0x00000000fffff984 */ /* 0x000fe20000000800 */
[----:B------:R-:W-:Y:S01]  /*1ec0*/  @!PT LDS RZ, [RZ] ;  /* 0x00000000fffff984 */ /* 0x000fe20000000800 */
[----:B------:R-:W-:Y:S01]  /*1ed0*/  @!PT LDS RZ, [RZ] ;  /* 0x00000000fffff984 */ /* 0x000fe20000000800 */
[----:B------:R-:W-:Y:S01]  /*1ee0*/  @!PT LDS RZ, [RZ] ;  /* 0x00000000fffff984 */ /* 0x000fe20000000800 */
[----:B------:R1:W-:Y:S06]  /*1ef0*/  MEMBAR.ALL.CTA ;  /* 0x0000000000007992 */ /* 0x0003ec0000008000 */
[----:B-1----:R-:W1:Y:S01]  /*1f00*/  FENCE.VIEW.ASYNC.S ;  /* 0x00000000000073c6 */ /* 0x002e620000000000 */
[----:B------:R-:W-:-:S04]  /*1f10*/  PRMT R2, RZ, 0x654, R2 ;  /* 0x00000654ff027816 */ /* 0x000fc80000000002 */
[----:B-1----:R1:W-:Y:S01]  /*1f20*/  SYNCS.ARRIVE.TRANS64.RED.A1T0 RZ, [R2+URZ], RZ ;  /* 0x000000ff02ff79a7 */ /* 0x0023e200081004ff */
[----:B--2---:R-:W-:-:S13]  /*1f30*/  LOP3.LUT P2, RZ, R6, 0x1, RZ, 0xc0, !PT ;  /* 0x0000000106ff7812 */ /* 0x004fda000784c0ff */
[----:B------:R-:W-:Y:S01]  /*1f40*/  @P2 SHF.R.U32.HI R3, RZ, 0x10, R5 ;  /* 0x00000010ff032819 */ /* 0x000fe20000011605 */
[----:B------:R-:W-:Y:S01]  /*1f50*/  VOTEU.ANY UP0, P2 ;  /* 0x0000000000ff7886 */ /* 0x000fe20001000100 */
[----:B------:R-:W-:Y:S02]  /*1f60*/  @P2 MOV R13, R4 ;  /* 0x00000004000d2202 */ /* 0x000fe40000000f00 */
[----:B------:R-:W-:Y:S02]  /*1f70*/  @P2 R2UR.BROADCAST UR8, R3 ;  /* 0x00000000030822ca */ /* 0x000fe400008e0000 */
[----:B------:R-:W-:-:S11]  /*1f80*/  @P2 LOP3.LUT R11, R5, 0xffff, RZ, 0xc0, !PT ;  /* 0x0000ffff050b2812 */ /* 0x000fd600078ec0ff */
[----:B------:R-:W-:Y:S01]  /*1f90*/  @UP0 UMOV UR36, UR8 ;  /* 0x0000000800240c82 */ /* 0x000fe20008000000 */
[----:B-1----:R-:W-:Y:S05]  /*1fa0*/  @!P0 BRA `(.L_x_33) ;  /* 0x0000000000b88947 */ /* 0x002fea0003800000 */
[----:B------:R-:W4:Y:S01]  /*1fb0*/  LDC.64 R4, c[0x0][0xb18] ;  /* 0x0002c600ff047b82 */ /* 0x000f220000000a00 */
[----:B------:R-:W-:-:S07]  /*1fc0*/  ISETP.NE.AND P3, PT, R26, 0x1, PT ;  /* 0x000000011a00780c */ /* 0x000fce0003f65270 */
[----:B------:R-:W1:Y:S08]  /*1fd0*/  LDC.64 R6, c[0x0][0xb10] ;  /* 0x0002c400ff067b82 */ /* 0x000e700000000a00 */
[----:B------:R-:W2:Y:S08]  /*1fe0*/  LDC R16, c[0x0][0xb20] ;  /* 0x0002c800ff107b82 */ /* 0x000eb00000000800 */
[----:B------:R-:W3:Y:S01]  /*1ff0*/  LDC R18, c[0x0][0xb0c] ;  /* 0x0002c300ff127b82 */ /* 0x000ee20000000800 */
[----:B----4-:R-:W-:Y:S01]  /*2000*/  IMAD.HI.U32 R17, R0, R5, RZ ;  /* 0x0000000500117227 */ /* 0x010fe200078e00ff */
[----:B------:R-:W-:-:S03]  /*2010*/  ISETP.NE.AND P0, PT, R4, 0x1, PT ;  /* 0x000000010400780c */ /* 0x000fc60003f05270 */
[----:B------:R-:W-:-:S03]  /*2020*/  IMAD.HI.U32 R5, R11, R5, RZ ;  /* 0x000000050b057227 */ /* 0x000fc600078e00ff */
[----:B------:R-:W4:Y:S01]  /*2030*/  LDC.64 R2, c[0x0][0xb28] ;  /* 0x0002ca00ff027b82 */ /* 0x000f220000000a00 */
[----:B-1----:R-:W-:-:S04]  /*2040*/  IMAD.HI.U32 R20, R9, R6, RZ ;  /* 0x0000000609147227 */ /* 0x002fc800078e00ff */
[----:B------:R-:W-:Y:S01]  /*2050*/  IMAD.HI.U32 R22, R13, R6, RZ ;  /* 0x000000060d167227 */ /* 0x000fe200078e00ff */
[----:B------:R-:W-:Y:S02]  /*2060*/  SHF.R.U32.HI R20, RZ, R7, R20 ;  /* 0x00000007ff147219 */ /* 0x000fe40000011614 */
[-C--:B--2---:R-:W-:Y:S02]  /*2070*/  SHF.R.U32.HI R17, RZ, R16.reuse, R17 ;  /* 0x00000010ff117219 */ /* 0x084fe40000011611 */
[----:B------:R-:W-:Y:S02]  /*2080*/  SHF.R.U32.HI R16, RZ, R16, R5 ;  /* 0x00000010ff107219 */ /* 0x000fe40000011605 */
[----:B------:R-:W-:Y:S02]  /*2090*/  SEL R17, R0, R17, !P0 ;  /* 0x0000001100117207 */ /* 0x000fe40004000000 */
[----:B------:R-:W-:Y:S02]  /*20a0*/  SHF.R.U32.HI R22, RZ, R7, R22 ;  /* 0x00000007ff167219 */ /* 0x000fe40000011616 */
[----:B---3--:R-:W-:-:S02]  /*20b0*/  ISETP.NE.AND P1, PT, R18, 0x1, PT ;  /* 0x000000011200780c */ /* 0x008fc40003f25270 */
[----:B------:R-:W-:Y:S02]  /*20c0*/  SEL R5, R11, R16, !P0 ;  /* 0x000000100b057207 */ /* 0x000fe40004000000 */
[----:B------:R-:W-:Y:S02]  /*20d0*/  SEL R19, R9, R20, !P1 ;  /* 0x0000001409137207 */ /* 0x000fe40004800000 */
[----:B------:R-:W-:Y:S01]  /*20e0*/  SEL R7, R13, R22, !P1 ;  /* 0x000000160d077207 */ /* 0x000fe20004800000 */
[----:B----4-:R-:W-:-:S04]  /*20f0*/  IMAD.HI.U32 R20, R17, R2, RZ ;  /* 0x0000000211147227 */ /* 0x010fc800078e00ff */
[----:B------:R-:W-:Y:S01]  /*2100*/  IMAD.HI.U32 R6, R19, R2, RZ ;  /* 0x0000000213067227 */ /* 0x000fe200078e00ff */
[----:B------:R-:W-:-:S04]  /*2110*/  @P3 SHF.R.U32.HI R17, RZ, R3, R20 ;  /* 0x00000003ff113219 */ /* 0x000fc80000011614 */
        /* <DEDUP_REMOVED lines=8> */
[----:B------:R-:W-:-:S04]  /*21a0*/  @!P0 IMAD.HI.U32 R16, R7, R2, RZ ;  /* 0x0000000207108227 */ /* 0x000fc800078e00ff */
[----:B------:R-:W-:Y:S01]  /*21b0*/  IMAD.MOV R2, RZ, RZ, -R6 ;  /* 0x000000ffff027224 */ /* 0x000fe200078e0a06 */
[----:B------:R-:W-:-:S03]  /*21c0*/  @!P0 SHF.R.U32.HI R16, RZ, R3, R16 ;  /* 0x00000003ff108219 */ /* 0x000fc60000011610 */
[----:B------:R-:W-:Y:S01]  /*21d0*/  IMAD R2, R26, R2, R5 ;  /* 0x000000021a027224 */ /* 0x000fe200078e0205 */
[----:B------:R-:W-:Y:S02]  /*21e0*/  @!P0 SEL R3, R7, R16, !P3 ;  /* 0x0000001007038207 */ /* 0x000fe40005800000 */
[----:B------:R-:W-:-:S03]  /*21f0*/  IADD3 R16, PT, PT, -R5, RZ, RZ ;  /* 0x000000ff05107210 */ /* 0x000fc60007ffe1ff */
[--C-:B------:R-:W-:Y:S02]  /*2200*/  @!P0 IMAD.IADD R6, R6, 0x1, -R3.reuse ;  /* 0x0000000106068824 */ /* 0x100fe400078e0a03 */
[----:B------:R-:W-:Y:S01]  /*2210*/  @!P0 IMAD R3, R2, R19, R3 ;  /* 0x0000001302038224 */ /* 0x000fe200078e0203 */
[----:B------:R-:W-:Y:S01]  /*2220*/  IADD3 R2, PT, PT, -R7, RZ, RZ ;  /* 0x000000ff07027210 */ /* 0x000fe20007ffe1ff */
[----:B------:R-:W-:Y:S02]  /*2230*/  @!P0 IMAD R5, R26, R6, R7 ;  /* 0x000000061a058224 */ /* 0x000fe400078e0207 */
[----:B------:R-:W-:Y:S02]  /*2240*/  IMAD R11, R4, R16, R11 ;  /* 0x00000010040b7224 */ /* 0x000fe400078e020b */
[----:B------:R-:W-:Y:S02]  /*2250*/  @!P0 IMAD.MOV.U32 R7, RZ, RZ, R3 ;  /* 0x000000ffff078224 */ /* 0x000fe400078e0003 */
[----:B------:R-:W-:-:S02]  /*2260*/  IMAD R2, R18, R2, R13 ;  /* 0x0000000212027224 */ /* 0x000fc400078e020d */
[----:B------:R-:W-:Y:S02]  /*2270*/  IMAD R11, R5, R4, R11 ;  /* 0x00000004050b7224 */ /* 0x000fe400078e020b */
[----:B------:R-:W-:Y:S02]  /*2280*/  IMAD R13, R7, R18, R2 ;  /* 0x00000012070d7224 */ /* 0x000fe400078e0202 */
.L_x_33:
[----:B------:R-:W1:Y:S02]  /*2290*/  LDCU UR8, c[0x0][0xb30] ;  /* 0x00016600ff0877ac */ /* 0x000e640008000800 */
[----:B-1----:R-:W-:-:S09]  /*22a0*/  UISETP.NE.AND UP0, UPT, UR8, 0x1, UPT ;  /* 0x000000010800788c */ /* 0x002fd2000bf05270 */
[----:B------:R-:W-:Y:S05]  /*22b0*/  BRA.U UP0, `(.L_x_34) ;  /* 0x0000000100407547 */ /* 0x000fea000b800000 */
[----:B------:R-:W1:Y:S08]  /*22c0*/  LDC.64 R4, c[0x0][0xb10] ;  /* 0x0002c400ff047b82 */ /* 0x000e700000000a00 */
[----:B------:R-:W2:Y:S08]  /*22d0*/  LDC.64 R2, c[0x0][0xb18] ;  /* 0x0002c600ff027b82 */ /* 0x000eb00000000a00 */
[----:B------:R-:W3:Y:S08]  /*22e0*/  LDC R6, c[0x0][0xb20] ;  /* 0x0002c800ff067b82 */ /* 0x000ef00000000800 */
[----:B------:R-:W4:Y:S01]  /*22f0*/  LDC R16, c[0x0][0xb0c] ;  /* 0x0002c300ff107b82 */ /* 0x000f220000000800 */
[----:B-1----:R-:W-:-:S05]  /*2300*/  IMAD.HI.U32 R4, R13, R4, RZ ;  /* 0x000000040d047227 */ /* 0x002fca00078e00ff */
[----:B------:R-:W-:Y:S01]  /*2310*/  SHF.R.U32.HI R4, RZ, R5, R4 ;  /* 0x00000005ff047219 */ /* 0x000fe20000011604 */
[----:B--2---:R-:W-:Y:S01]  /*2320*/  IMAD.HI.U32 R3, R11, R3, RZ ;  /* 0x000000030b037227 */ /* 0x004fe200078e00ff */
[----:B------:R-:W-:-:S04]  /*2330*/  ISETP.NE.AND P0, PT, R2, 0x1, PT ;  /* 0x000000010200780c */ /* 0x000fc80003f05270 */
[----:B---3--:R-:W-:-:S04]  /*2340*/  SHF.R.U32.HI R6, RZ, R6, R3 ;  /* 0x00000006ff067219 */ /* 0x008fc80000011603 */
[----:B------:R-:W-:Y:S02]  /*2350*/  SEL R3, R11, R6, !P0 ;  /* 0x000000060b037207 */ /* 0x000fe40004000000 */
[----:B----4-:R-:W-:-:S04]  /*2360*/  ISETP.NE.AND P1, PT, R16, 0x1, PT ;  /* 0x000000011000780c */ /* 0x010fc80003f25270 */
[----:B------:R-:W-:-:S05]  /*2370*/  SEL R4, R13, R4, !P1 ;  /* 0x000000040d047207 */ /* 0x000fca0004800000 */
[----:B------:R-:W-:Y:S02]  /*2380*/  IMAD.IADD R5, R3, 0x1, -R4 ;  /* 0x0000000103057824 */ /* 0x000fe400078e0a04 */
[----:B------:R-:W-:Y:S02]  /*2390*/  IMAD.IADD R3, R4, 0x1, -R3 ;  /* 0x0000000104037824 */ /* 0x000fe400078e0a03 */
[----:B------:R-:W-:Y:S02]  /*23a0*/  IMAD R13, R5, R16, R13 ;  /* 0x00000010050d7224 */ /* 0x000fe400078e020d */
[----:B------:R-:W-:-:S07]  /*23b0*/  IMAD R11, R3, R2, R11 ;  /* 0x00000002030b7224 */ /* 0x000fce00078e020b */
.L_x_34:
[----:B------:R-:W-:Y:S01]  /*23c0*/  VIADD R14, R14, 0x1 ;  /* 0x000000010e0e7836 */ /* 0x000fe20000000000 */
[----:B------:R-:W-:Y:S01]  /*23d0*/  PLOP3.LUT P1, PT, PT, PT, PT, 0x80, 0x8 ;  /* 0x000000000008781c */ /* 0x000fe20003f2f070 */
[----:B------:R-:W-:Y:S02]  /*23e0*/  IMAD.IADD R21, R13, 0x1, R60 ;  /* 0x000000010d157824 */ /* 0x000fe400078e023c */
[----:B------:R-:W-:Y:S01]  /*23f0*/  IMAD.IADD R20, R11, 0x1, R58 ;  /* 0x000000010b147824 */ /* 0x000fe200078e023a */
[----:B------:R-:W-:-:S04]  /*2400*/  ISETP.NE.AND P0, PT, R14, 0x2, PT ;  /* 0x000000020e00780c */ /* 0x000fc80003f05270 */
[----:B------:R-:W-:Y:S02]  /*2410*/  SEL R3, RZ, 0x1, P0 ;  /* 0x00000001ff037807 */ /* 0x000fe40000000000 */
[----:B------:R-:W-:Y:S02]  /*2420*/  SEL R14, R14, RZ, P0 ;  /* 0x000000ff0e0e7207 */ /* 0x000fe40000000000 */
[----:B------:R-:W-:Y:S01]  /*2430*/  LOP3.LUT R12, R12, R3, RZ, 0x3c, !PT ;  /* 0x000000030c0c7212 */ /* 0x000fe200078e3cff */
[----:B------:R-:W-:Y:S06]  /*2440*/  @P2 BRA `(.L_x_35) ;  /* 0xfffffff000402947 */ /* 0x000fec000383ffff */
[----:B------:R-:W-:Y:S01]  /*2450*/  UIADD3 UR4, UPT, UPT, UR4, 0x20, URZ ;  /* 0x0000002004047890 */ /* 0x000fe2000fffe0ff */
[----:B------:R-:W-:-:S03]  /*2460*/  SHF.L.U32 R3, R15, 0x1f, RZ ;  /* 0x0000001f0f037819 */ /* 0x000fc600000006ff */
[----:B------:R-:W-:-:S09]  /*2470*/  ULEA UR5, UR6, UR4, 0x3 ;  /* 0x0000000406057291 */ /* 0x000fd2000f8e18ff */
[----:B------:R-:W1:Y:S02]  /*2480*/  SYNCS.PHASECHK.TRANS64.TRYWAIT P0, [UR5], R3 ;  /* 0x00000003ff0075a7 */ /* 0x000e640008001105 */
[----:B-1----:R-:W-:Y:S05]  /*2490*/  @!P0 BRA `(.L_x_36) ;  /* 0x0000005c00908947 */ /* 0x002fea0003800000 */
.L_x_136:
[----:B------:R-:W-:-:S04]  /*24a0*/  UIADD3 UR6, UPT, UPT, UR6, 0x1, URZ ;  /* 0x0000000106067890 */ /* 0x000fc8000fffe0ff */
[----:B------:R-:W-:-:S04]  /*24b0*/  UISETP.NE.AND UP0, UPT, UR6, 0x4, UPT ;  /* 0x000000040600788c */ /* 0x000fc8000bf05270 */
[----:B------:R-:W-:Y:S02]  /*24c0*/  USEL UR7, URZ, 0x1, UP0 ;  /* 0x00000001ff077887 */ /* 0x000fe40008000000 */
[----:B------:R-:W-:-:S04]  /*24d0*/  USEL UR6, UR6, URZ, UP0 ;  /* 0x000000ff06067287 */ /* 0x000fc80008000000 */
[----:B------:R-:W-:Y:S01]  /*24e0*/  ULEA UR5, UR6, UR4, 0x3 ;  /* 0x0000000406057291 */ /* 0x000fe2000f8e18ff */
[----:B------:R-:W-:-:S04]  /*24f0*/  LOP3.LUT R2, R15, UR7, RZ, 0x3c, !PT ;  /* 0x000000070f027c12 */ /* 0x000fc8000f8e3cff */
[----:B-1----:R-:W-:-:S04]  /*2500*/  SHF.L.U32 R3, R2, 0x1f, RZ ;  /* 0x0000001f02037819 */ /* 0x002fc800000006ff */
[----:B------:R-:W1:Y:S02]  /*2510*/  SYNCS.PHASECHK.TRANS64.TRYWAIT P0, [UR5], R3 ;  /* 0x00000003ff0075a7 */ /* 0x000e640008001105 */
[----:B-1----:R-:W-:Y:S05]  /*2520*/  @!P0 BRA `(.L_x_37) ;  /* 0x0000005c00848947 */ /* 0x002fea0003800000 */
.L_x_138:
        /* <DEDUP_REMOVED lines=9> */
.L_x_140:
[----:B------:R-:W-:-:S04]  /*25c0*/  UIADD3 UR6, UPT, UPT, UR6, 0x1, URZ ;  /* 0x0000000106067890 */ /* 0x000fc8000fffe0ff */
[----:B------:R-:W-:-:S04]  /*25d0*/  UISETP.NE.AND UP0, UPT, UR6, 0x4, UPT ;  /* 0x000000040600788c */ /* 0x000fc8000bf05270 */
[----:B------:R-:W-:Y:S02]  /*25e0*/  USEL UR5, URZ, 0x1, UP0 ;  /* 0x00000001ff057887 */ /* 0x000fe40008000000 */
[----:B------:R-:W-:-:S04]  /*25f0*/  USEL UR6, UR6, URZ, UP0 ;  /* 0x000000ff06067287 */ /* 0x000fc80008000000 */
[----:B------:R-:W-:Y:S01]  /*2600*/  ULEA UR6, UR6, UR4, 0x3 ;  /* 0x0000000406067291 */ /* 0x000fe2000f8e18ff */
[----:B-1----:R-:W-:-:S04]  /*2610*/  LOP3.LUT R3, R2, UR5, RZ, 0x3c, !PT ;  /* 0x0000000502037c12 */ /* 0x002fc8000f8e3cff */
[----:B------:R-:W-:Y:S01]  /*2620*/  SHF.L.U32 R3, R3, 0x1f, RZ ;  /* 0x0000001f03037819 */ /* 0x000fe200000006ff */
[----:B----4-:R-:W-:-:S07]  /*2630*/  IMAD.U32 R0, RZ, RZ, UR6 ;  /* 0x00000006ff007e24 */ /* 0x010fce000f8e00ff */
.L_x_39:
[----:B-1----:R1:W2:Y:S02]  /*2640*/  SYNCS.PHASECHK.TRANS64.TRYWAIT P0, [R0+URZ], R3 ;  /* 0x00000003000075a7 */ /* 0x0022a400080011ff */
[----:B--2---:R-:W-:Y:S05]  /*2650*/  @!P0 NANOSLEEP.SYNCS 0x989680 ;  /* 0x009896800000895d */ /* 0x004fea0003900000 */
[----:B------:R-:W2:Y:S02]  /*2660*/  @!P0 SYNCS.PHASECHK.TRANS64 P0, [R0+URZ], R3 ;  /* 0x00000003000085a7 */ /* 0x000ea400080010ff */
[----:B--2---:R-:W-:Y:S05]  /*2670*/  @P0 EXIT ;  /* 0x000000000000094d */ /* 0x004fea0003800000 */
[----:B------:R-:W-:Y:S05]  /*2680*/  BRA `(.L_x_39) ;  /* 0xfffffffc00ec7947 */ /* 0x000fea000383ffff */
.L_x_17:
[----:B------:R-:W-:-:S04]  /*2690*/  UISETP.NE.AND UP1, UPT, UR37, URZ, UPT ;  /* 0x000000ff2500728c */ /* 0x000fc8000bf25270 */
[----:B------:R-:W-:-:S09]  /*26a0*/  UISETP.NE.OR UP1, UPT, UR8, 0x1, UP1 ;  /* 0x000000010800788c */ /* 0x000fd20008f25670 */
[----:B------:R-:W-:Y:S05]  /*26b0*/  BRA.U UP1, `(.L_x_40) ;  /* 0x0000000501487547 */ /* 0x000fea000b800000 */
[----:B------:R-:W-:Y:S01]  /*26c0*/  ISETP.NE.AND P2, PT, R2, RZ, PT ;  /* 0x000000ff0200720c */ /* 0x000fe20003f45270 */
[----:B------:R-:W-:Y:S01]  /*26d0*/  IMAD.MOV.U32 R12, RZ, RZ, 0x1 ;  /* 0x00000001ff0c7424 */ /* 0x000fe200078e00ff */
[----:B------:R-:W-:Y:S02]  /*26e0*/  CS2R R10, SRZ ;  /* 0x00000000000a7805 */ /* 0x000fe4000001ff00 */
[----:B------:R-:W-:Y:S01]  /*26f0*/  CS2R R8, SRZ ;  /* 0x0000000000087805 */ /* 0x000fe2000001ff00 */
[----:B------:R-:W-:Y:S01]  /*2700*/  UMOV UR4, 0x400 ;  /* 0x0000040000047882 */ /* 0x000fe20000000000 */
[----:B------:R-:W-:Y:S01]  /*2710*/  UMOV UR6, URZ ;  /* 0x000000ff00067c82 */ /* 0x000fe20008000000 */
[----:B------:R-:W-:-:S12]  /*2720*/  ULEA UR37, UR37, UR4, 0x18 ;  /* 0x0000000425257291 */ /* 0x000fd8000f8ec0ff */
.L_x_44:
[----:B------:R-:W-:Y:S02]  /*2730*/  LEA R0, R8, UR37, 0x3 ;  /* 0x0000002508007c11 */ /* 0x000fe4000f8e18ff */
[----:B------:R-:W-:-:S03]  /*2740*/  SHF.L.U32 R5, R9, 0x1f, RZ ;  /* 0x0000001f09057819 */ /* 0x000fc600000006ff */
[----:B------:R-:W-:Y:S01]  /*2750*/  VIADD R4, R0, 0x100 ;  /* 0x0000010000047836 */ /* 0x000fe20000000000 */
[----:B------:R-:W1:Y:S02]  /*2760*/  SYNCS.PHASECHK.TRANS64.TRYWAIT P0, [R0+URZ+0xf0], R5 ;  /* 0x0000f005000075a7 */ /* 0x000e6400080011ff */
[----:B-1----:R-:W-:Y:S05]  /*2770*/  @!P0 BRA `(.L_x_41) ;  /* 0x0000005c00208947 */ /* 0x002fea0003800000 */
.L_x_141:
[----:B------:R-:W-:Y:S01]  /*2780*/  ULEA UR5, UR6, UR37, 0x3 ;  /* 0x0000002506057291 */ /* 0x000fe2000f8e18ff */
[----:B------:R-:W-:Y:S02]  /*2790*/  PRMT R4, RZ, 0x654, R4 ;  /* 0x00000654ff047816 */ /* 0x000fe40000000004 */
[----:B-1----:R-:W-:Y:S01]  /*27a0*/  SHF.L.U32 R5, R12, 0x1f, RZ ;  /* 0x0000001f0c057819 */ /* 0x002fe200000006ff */
[----:B------:R-:W-:Y:S01]  /*27b0*/  UIADD3 UR4, UPT, UPT, UR5, 0x90, URZ ;  /* 0x0000009005047890 */ /* 0x000fe2000fffe0ff */
[----:B------:R1:W-:Y:S05]  /*27c0*/  SYNCS.ARRIVE.TRANS64.RED.A1T0 RZ, [R4+URZ], RZ ;  /* 0x000000ff04ff79a7 */ /* 0x0003ea00081004ff */
[----:B------:R-:W-:Y:S01]  /*27d0*/  IMAD.U32 R7, RZ, RZ, UR4 ;  /* 0x00000004ff077e24 */ /* 0x000fe2000f8e00ff */
[----:B------:R-:W2:Y:S04]  /*27e0*/  SYNCS.PHASECHK.TRANS64.TRYWAIT P0, [UR5+0xa0], R5 ;  /* 0x0000a005ff0075a7 */ /* 0x000ea80008001105 */
[----:B------:R-:W-:Y:S01]  /*27f0*/  PRMT R6, R2, 0x654, R7 ;  /* 0x0000065402067816 */ /* 0x000fe20000000007 */
[----:B-1----:R-:W-:Y:S01]  /*2800*/  @!P2 IMAD.MOV.U32 R4, RZ, RZ, 0x10 ;  /* 0x00000010ff04a424 */ /* 0x002fe200078e00ff */
[----:B--2---:R-:W-:Y:S06]  /*2810*/  @!P0 BRA `(.L_x_42) ;  /* 0x0000005c000c8947 */ /* 0x004fec0003800000 */
.L_x_143:
[----:B------:R-:W-:Y:S01]  /*2820*/  ULEA UR4, UR6, UR37, 0x4 ;  /* 0x0000002506047291 */ /* 0x000fe2000f8e20ff */
[----:B------:R-:W-:Y:S01]  /*2830*/  SEL R3, R6, R3, !P2 ;  /* 0x0000000306037207 */ /* 0x000fe20005000000 */
[----:B------:R-:W-:Y:S01]  /*2840*/  UIADD3 UR5, UPT, UPT, UR5, 0x90, URZ ;  /* 0x0000009005057890 */ /* 0x000fe2000fffe0ff */
[----:B-1----:R-:W-:Y:S01]  /*2850*/  LEA R0, R11, UR37, 0x3 ;  /* 0x000000250b007c11 */ /* 0x002fe2000f8e18ff */
[----:B------:R-:W-:Y:S01]  /*2860*/  UIADD3 UR4, UPT, UPT, UR4, 0x120, URZ ;  /* 0x0000012004047890 */ /* 0x000fe2000fffe0ff */
[----:B------:R-:W-:Y:S01]  /*2870*/  SHF.L.U32 R5, R10, 0x1f, RZ ;  /* 0x0000001f0a057819 */ /* 0x000fe200000006ff */
[----:B------:R1:W-:Y:S01]  /*2880*/  @!P2 SYNCS.ARRIVE.TRANS64.RED RZ, [R3+URZ], R4 ;  /* 0x0000000403ffa9a7 */ /* 0x0003e200080004ff */
[----:B------:R-:W-:Y:S01]  /*2890*/  UIADD3 UR6, UPT, UPT, UR6, 0x1, URZ ;  /* 0x0000000106067890 */ /* 0x000fe2000fffe0ff */
[----:B------:R-:W-:-:S03]  /*28a0*/  VIADD R8, R8, 0x1 ;  /* 0x0000000108087836 */ /* 0x000fc60000000000 */
[----:B------:R-:W-:Y:S02]  /*28b0*/  UISETP.NE.AND UP0, UPT, UR6, 0x2, UPT ;  /* 0x000000020600788c */ /* 0x000fe4000bf05270 */
[----:B------:R-:W-:Y:S06]  /*28c0*/  UGETNEXTWORKID.BROADCAST [UR4], [UR5] ;  /* 0x00000000040073ca */ /* 0x000fec0008000100 */
[----:B------:R-:W-:Y:S01]  /*28d0*/  USEL UR4, URZ, 0x1, UP0 ;  /* 0x00000001ff047887 */ /* 0x000fe20008000000 */
[----:B------:R-:W-:Y:S01]  /*28e0*/  ISETP.NE.AND P0, PT, R8, 0x2, PT ;  /* 0x000000020800780c */ /* 0x000fe20003f05270 */
[----:B------:R-:W-:Y:S01]  /*28f0*/  USEL UR6, UR6, URZ, UP0 ;  /* 0x000000ff06067287 */ /* 0x000fe20008000000 */
[----:B------:R-:W2:Y:S03]  /*2900*/  SYNCS.PHASECHK.TRANS64.TRYWAIT P1, [R0+URZ+0x90], R5 ;  /* 0x00009005000075a7 */ /* 0x000ea600080211ff */
[----:B------:R-:W-:Y:S01]  /*2910*/  LOP3.LUT R12, R12, UR4, RZ, 0x3c, !PT ;  /* 0x000000040c0c7c12 */ /* 0x000fe2000f8e3cff */
[----:B-12---:R-:W-:Y:S07]  /*2920*/  @!P1 BRA `(.L_x_43) ;  /* 0x0000005800e09947 */ /* 0x006fee0003800000 */
.L_x_144:
[C---:B------:R-:W-:Y:S01]  /*2930*/  LEA R4, R11.reuse, UR37, 0x4 ;  /* 0x000000250b047c11 */ /* 0x040fe2000f8e20ff */
[----:B-1----:R-:W-:Y:S01]  /*2940*/  VIADD R0, R0, 0xa0 ;  /* 0x000000a000007836 */ /* 0x002fe20000000000 */
[----:B------:R-:W-:Y:S01]  /*2950*/  SEL R8, R8, RZ, P0 ;  /* 0x000000ff08087207 */ /* 0x000fe20000000000 */
[----:B------:R-:W-:-:S03]  /*2960*/  VIADD R11, R11, 0x1 ;  /* 0x000000010b0b7836 */ /* 0x000fc60000000000 */
[----:B------:R-:W1:Y:S01]  /*2970*/  LDS.128 R4, [R4+0x120] ;  /* 0x0001200004047984 */ /* 0x000e620000000c00 */
[----:B------:R-:W-:Y:S02]  /*2980*/  PRMT R0, RZ, 0x654, R0 ;  /* 0x00000654ff007816 */ /* 0x000fe40000000000 */
[C---:B------:R-:W-:Y:S01]  /*2990*/  ISETP.NE.AND P1, PT, R11.reuse, 0x2, PT ;  /* 0x000000020b00780c */ /* 0x040fe20003f25270 */
[----:B------:R-:W-:Y:S01]  /*29a0*/  @!PT LDS RZ, [RZ] ;  /* 0x00000000fffff984 */ /* 0x000fe20000000800 */
[----:B------:R-:W-:Y:S01]  /*29b0*/  @!PT LDS RZ, [RZ] ;  /* 0x00000000fffff984 */ /* 0x000fe20000000800 */
[----:B------:R-:W-:Y:S01]  /*29c0*/  @!PT LDS RZ, [RZ] ;  /* 0x00000000fffff984 */ /* 0x000fe20000000800 */
[----:B------:R-:W-:Y:S01]  /*29d0*/  @!PT LDS RZ, [RZ] ;  /* 0x00000000fffff984 */ /* 0x000fe20000000800 */
[----:B------:R2:W-:Y:S06]  /*29e0*/  MEMBAR.ALL.CTA ;  /* 0x0000000000007992 */ /* 0x0005ec0000008000 */
[----:B--2---:R-:W2:Y:S01]  /*29f0*/  FENCE.VIEW.ASYNC.S ;  /* 0x00000000000073c6 */ /* 0x004ea20000000000 */
[----:B------:R-:W-:Y:S01]  /*2a00*/  SEL R11, R11, RZ, P1 ;  /* 0x000000ff0b0b7207 */ /* 0x000fe20000800000 */
[----:B--2---:R2:W-:Y:S01]  /*2a10*/  SYNCS.ARRIVE.TRANS64.RED.A1T0 RZ, [R0+URZ], RZ ;  /* 0x000000ff00ff79a7 */ /* 0x0045e200081004ff */
[----:B-1----:R-:W-:-:S02]  /*2a20*/  LOP3.LUT P3, RZ, R6, 0x1, RZ, 0xc0, !PT ;  /* 0x0000000106ff7812 */ /* 0x002fc4000786c0ff */
[----:B------:R-:W-:-:S04]  /*2a30*/  SEL R5, RZ, 0x1, P1 ;  /* 0x00000001ff057807 */ /* 0x000fc80000800000 */
[----:B------:R-:W-:Y:S02]  /*2a40*/  LOP3.LUT R10, R10, R5, RZ, 0x3c, !PT ;  /* 0x000000050a0a7212 */ /* 0x000fe400078e3cff */
[----:B--2---:R-:W-:-:S04]  /*2a50*/  SEL R0, RZ, 0x1, P0 ;  /* 0x00000001ff007807 */ /* 0x004fc80000000000 */
[----:B------:R-:W-:Y:S01]  /*2a60*/  LOP3.LUT R9, R9, R0, RZ, 0x3c, !PT ;  /* 0x0000000009097212 */ /* 0x000fe200078e3cff */
[----:B------:R-:W-:Y:S06]  /*2a70*/  @P3 BRA `(.L_x_44) ;  /* 0xfffffffc002c3947 */ /* 0x000fec000383ffff */
[----:B------:R-:W-:Y:S01]  /*2a80*/  ULEA UR5, UR6, UR37, 0x3 ;  /* 0x0000002506057291 */ /* 0x000fe2000f8e18ff */
[----:B------:R-:W-:-:S08]  /*2a90*/  SHF.L.U32 R3, R12, 0x1f, RZ ;  /* 0x0000001f0c037819 */ /* 0x000fd000000006ff */
[----:B------:R-:W1:Y:S02]  /*2aa0*/  SYNCS.PHASECHK.TRANS64 P0, [UR5+0xa0], R3 ;  /* 0x0000a003ff0075a7 */ /* 0x000e640008001005 */
[----:B-1----:R-:W-:Y:S05]  /*2ab0*/  @P0 BRA `(.L_x_45) ;  /* 0x0000000000080947 */ /* 0x002fea0003800000 */
[----:B------:R-:W1:Y:S02]  /*2ac0*/  SYNCS.PHASECHK.TRANS64.TRYWAIT P0, [UR5+0xa0], R3 ;  /* 0x0000a003ff0075a7 */ /* 0x000e640008001105 */
[----:B-1----:R-:W-:Y:S05]  /*2ad0*/  @!P0 BRA `(.L_x_46) ;  /* 0x0000005800888947 */ /* 0x002fea0003800000 */
.L_x_45:
[----:B------:R-:W-:-:S04]  /*2ae0*/  UIADD3 UR4, UPT, UPT, UR6, 0x1, URZ ;  /* 0x0000000106047890 */ /* 0x000fc8000fffe0ff */
[----:B------:R-:W-:-:S04]  /*2af0*/  UISETP.NE.AND UP0, UPT, UR4, 0x2, UPT ;  /* 0x000000020400788c */ /* 0x000fc8000bf05270 */
[----:B------:R-:W-:Y:S02]  /*2b00*/  USEL UR7, URZ, 0x1, UP0 ;  /* 0x00000001ff077887 */ /* 0x000fe40008000000 */
[----:B------:R-:W-:-:S04]  /*2b10*/  USEL UR4, UR4, URZ, UP0 ;  /* 0x000000ff04047287 */ /* 0x000fc80008000000 */
[----:B------:R-:W-:Y:S01]  /*2b20*/  ULEA UR4, UR4, UR37, 0x3 ;  /* 0x0000002504047291 */ /* 0x000fe2000f8e18ff */
[----:B-1----:R-:W-:-:S04]  /*2b30*/  LOP3.LUT R3, R12, UR7, RZ, 0x3c, !PT ;  /* 0x000000070c037c12 */ /* 0x002fc8000f8e3cff */
[----:B------:R-:W-:-:S04]  /*2b40*/  SHF.L.U32 R0, R3, 0x1f, RZ ;  /* 0x0000001f03007819 */ /* 0x000fc800000006ff */
[----:B------:R-:W1:Y:S02]  /*2b50*/  SYNCS.PHASECHK.TRANS64 P0, [UR4+0xa0], R0 ;  /* 0x0000a000ff0075a7 */ /* 0x000e640008001004 */
[----:B-1----:R-:W-:Y:S05]  /*2b60*/  @P0 EXIT ;  /* 0x000000000000094d */ /* 0x002fea0003800000 */
[----:B------:R-:W-:Y:S02]  /*2b70*/  SHF.L.U32 R3, R3, 0x1f, RZ ;  /* 0x0000001f03037819 */ /* 0x000fe400000006ff */
[----:B------:R-:W-:-:S07]  /*2b80*/  MOV R0, UR4 ;  /* 0x0000000400007c02 */ /* 0x000fce0008000f00 */
.L_x_47:
[----:B-1----:R1:W2:Y:S02]  /*2b90*/  SYNCS.PHASECHK.TRANS64.TRYWAIT P0, [R0+URZ+0xa0], R3 ;  /* 0x0000a003000075a7 */ /* 0x0022a400080011ff */
[----:B--2---:R-:W-:Y:S05]  /*2ba0*/  @!P0 NANOSLEEP.SYNCS 0x989680 ;  /* 0x009896800000895d */ /* 0x004fea0003900000 */
[----:B------:R-:W2:Y:S02]  /*2bb0*/  @!P0 SYNCS.PHASECHK.TRANS64 P0, [R0+URZ+0xa0], R3 ;  /* 0x0000a003000085a7 */ /* 0x000ea400080010ff */
[----:B--2---:R-:W-:Y:S05]  /*2bc0*/  @P0 EXIT ;  /* 0x000000000000094d */ /* 0x004fea0003800000 */
[----:B------:R-:W-:Y:S05]  /*2bd0*/  BRA `(.L_x_47) ;  /* 0xfffffffc00ec7947 */ /* 0x000fea000383ffff */
.L_x_40:
[----:B------:R-:W-:-:S09]  /*2be0*/  UISETP.NE.AND UP1, UPT, UR8, URZ, UPT ;  /* 0x000000ff0800728c */ /* 0x000fd2000bf25270 */
[----:B------:R-:W-:Y:S05]  /*2bf0*/  BRA.U UP1, `(.L_x_48) ;  /* 0x00000011013c7547 */ /* 0x000fea000b800000 */
[----:B------:R-:W-:Y:S01]  /*2c00*/  UMOV UR4, 0x40 ;  /* 0x0000004000047882 */ /* 0x000fe20000000000 */
[----:B------:R-:W-:Y:S01]  /*2c10*/  NOP ;  /* 0x0000000000007918 */ /* 0x000fe20000000000 */
[----:B------:R-:W-:Y:S01]  /*2c20*/  ULEA UR4, UR37, UR4, 0x18 ;  /* 0x0000000425047291 */ /* 0x000fe2000f8ec0ff */
[----:B------:R-:W-:Y:S02]  /*2c30*/  UMOV UR5, 0x400 ;  /* 0x0000040000057882 */ /* 0x000fe40000000000 */
[----:B------:R-:W-:-:S06]  /*2c40*/  ULEA UR37, UR37, UR5, 0x18 ;  /* 0x0000000525257291 */ /* 0x000fcc000f8ec0ff */
[----:B------:R-:W1:Y:S02]  /*2c50*/  LDS.U8 R0, [UR4+0x1c] ;  /* 0x00001c04ff007984 */ /* 0x000e640008000000 */
[----:B-1----:R-:W-:-:S13]  /*2c60*/  ISETP.NE.AND P0, PT, R0, RZ, PT ;  /* 0x000000ff0000720c */ /* 0x002fda0003f05270 */
[----:B------:R-:W-:Y:S05]  /*2c70*/  @P0 BRA `(.L_x_49) ;  /* 0x0000000000580947 */ /* 0x000fea0003800000 */
[----:B------:R-:W-:-:S13]  /*2c80*/  ELECT P0, URZ, PT ;  /* 0x0000000000ff782f */ /* 0x000fda0003800000 */
[----:B------:R-:W-:Y:S05]  /*2c90*/  @!P0 BRA `(.L_x_50) ;  /* 0x0000000000608947 */ /* 0x000fea0003800000 */
[----:B------:R-:W-:Y:S01]  /*2ca0*/  UMOV UR5, 0x10 ;  /* 0x0000001000057882 */ /* 0x000fe20000000000 */
[----:B------:R-:W-:Y:S01]  /*2cb0*/  HFMA2 R0, -RZ, RZ, 0, 5.9604644775390625e-08 ;  /* 0x00000001ff007431 */ /* 0x000fe200000001ff */
[----:B------:R-:W-:-:S03]  /*2cc0*/  MOV R2, 0xffff ;  /* 0x0000ffff00027802 */ /* 0x000fc60000000f00 */
[----:B------:R-:W-:Y:S04]  /*2cd0*/  DEPBAR.LE SB1, 0x36 ;  /* 0x00009d800000791a */ /* 0x000fe80000000000 */
[----:B------:R-:W1:Y:S02]  /*2ce0*/  UTCATOMSWS.FIND_AND_SET.ALIGN UP0, UR5, UR5 ;  /* 0x00000005000575e3 */ /* 0x000e640008000800 */
[----:B-1----:R-:W-:Y:S01]  /*2cf0*/  MOV R3, UR5 ;  /* 0x0000000500037c02 */ /* 0x002fe20008000f00 */
[----:B------:R-:W-:Y:S06]  /*2d00*/  BRA.U UP0, `(.L_x_51) ;  /* 0x0000000100187547 */ /* 0x000fec000b800000 */
.L_x_52:
[----:B------:R-:W-:Y:S05]  /*2d10*/  NANOSLEEP 0x64 ;  /* 0x000000640000795d */ /* 0x000fea0003800000 */
[----:B------:R-:W-:-:S05]  /*2d20*/  UMOV UR5, 0x10 ;  /* 0x0000001000057882 */ /* 0x000fca0000000000 */
[----:B------:R-:W-:Y:S04]  /*2d30*/  DEPBAR.LE SB1, 0x36 ;  /* 0x00009d800000791a */ /* 0x000fe80000000000 */
[----:B------:R-:W1:Y:S02]  /*2d40*/  UTCATOMSWS.FIND_AND_SET.ALIGN UP0, UR5, UR5 ;  /* 0x00000005000575e3 */ /* 0x000e640008000800 */
[----:B-1----:R-:W-:Y:S01]  /*2d50*/  MOV R3, UR5 ;  /* 0x0000000500037c02 */ /* 0x002fe20008000f00 */
[----:B------:R-:W-:Y:S05]  /*2d60*/  BRA.U !UP0, `(.L_x_52) ;  /* 0xfffffffd08e87547 */ /* 0x000fea000b83ffff */
.L_x_51:
[-C--:B------:R-:W-:Y:S02]  /*2d70*/  SHF.L.U32 R2, R2, R3.reuse, RZ ;  /* 0x0000000302027219 */ /* 0x080fe400000006ff */
[----:B------:R-:W-:Y:S01]  /*2d80*/  SHF.L.U32 R0, R0, R3, RZ ;  /* 0x0000000300007219 */ /* 0x000fe200000006ff */
[----:B------:R-:W-:Y:S02]  /*2d90*/  IMAD.SHL.U32 R3, R3, 0x20, RZ ;  /* 0x0000002003037824 */ /* 0x000fe400078e00ff */
[----:B------:R1:W-:Y:S04]  /*2da0*/  ATOMS.OR RZ, [UR4+0x14], R2 ;  /* 0x00001402ffff798c */ /* 0x0003e8000b000004 */
[----:B------:R1:W-:Y:S04]  /*2db0*/  ATOMS.OR RZ, [UR4+0x18], R0 ;  /* 0x00001800ffff798c */ /* 0x0003e8000b000004 */
[----:B------:R1:W-:Y:S01]  /*2dc0*/  STS [UR37+0x140], R3 ;  /* 0x00014003ff007988 */ /* 0x0003e20008000825 */
[----:B------:R-:W-:Y:S05]  /*2dd0*/  BRA `(.L_x_50) ;  /* 0x0000000000107947 */ /* 0x000fea0003800000 */
.L_x_49:
[----:B------:R-:W-:Y:S02]  /*2de0*/  MOV R0, 0xffffffff ;  /* 0xffffffff00007802 */ /* 0x000fe40000000f00 */
[----:B------:R-:W-:-:S03]  /*2df0*/  MOV R2, 0x2e20 ;  /* 0x00002e2000027802 */ /* 0x000fc60000000f00 */
[----:B------:R1:W-:Y:S04]  /*2e00*/  STS [UR37+0x140], R0 ;  /* 0x00014000ff007988 */ /* 0x0003e80008000825 */
[----:B-1-3-5:R-:W-:Y:S05]  /*2e10*/  CALL.REL.NOINC `($__internal_1_$__cuda_sm10x_tcgen05_guardrail_trap_phase_invalid_during_alloc) ;  /* 0x0000005c00d07944 */ /* 0x02afea0003c00000 */
.L_x_50:
[----:B------:R-:W-:Y:S05]  /*2e20*/  WARPSYNC.ALL ;  /* 0x0000000000007948 */ /* 0x000fea0003800000 */
[----:B------:R-:W2:Y:S01]  /*2e30*/  S2UR UR5, SR_CgaCtaId ;  /* 0x00000000000579c3 */ /* 0x000ea20000008800 */
[----:B------:R-:W-:Y:S01]  /*2e40*/  UMOV UR4, 0x400 ;  /* 0x0000040000047882 */ /* 0x000fe20000000000 */
[----:B------:R-:W-:-:S06]  /*2e50*/  NOP ;  /* 0x0000000000007918 */ /* 0x000fcc0000000000 */
[----:B------:R-:W-:Y:S06]  /*2e60*/  BAR.ARV 0x6, 0xa0 ;  /* 0x0182800000007b1d */ /* 0x000fec0000002000 */
[----:B------:R-:W4:Y:S01]  /*2e70*/  LDCU UR7, c[0x0][0x38c] ;  /* 0x00007180ff0777ac */ /* 0x000f220008000800 */
[----:B------:R-:W-:Y:S01]  /*2e80*/  IMAD.MOV.U32 R11, RZ, RZ, 0x1 ;  /* 0x00000001ff0b7424 */ /* 0x000fe200078e00ff */
[----:B------:R-:W-:Y:S01]  /*2e90*/  CS2R R8, SRZ ;  /* 0x0000000000087805 */ /* 0x000fe2000001ff00 */
[----:B------:R-:W-:Y:S01]  /*2ea0*/  IMAD.MOV.U32 R10, RZ, RZ, RZ ;  /* 0x000000ffff0a7224 */ /* 0x000fe200078e00ff */
[----:B------:R-:W3:Y:S01]  /*2eb0*/  LDCU UR6, c[0x0][0x38c] ;  /* 0x00007180ff0677ac */ /* 0x000ee20008000800 */
[----:B------:R-:W-:Y:S01]  /*2ec0*/  UMOV UR15, URZ ;  /* 0x000000ff000f7c82 */ /* 0x000fe20008000000 */
[----:B------:R-:W-:Y:S01]  /*2ed0*/  UMOV UR14, URZ ;  /* 0x000000ff000e7c82 */ /* 0x000fe20008000000 */
[----:B--2---:R-:W-:Y:S01]  /*2ee0*/  ULEA UR5, UR5, UR4, 0x18 ;  /* 0x0000000405057291 */ /* 0x004fe2000f8ec0ff */
[----:B------:R-:W-:Y:S01]  /*2ef0*/  UMOV UR32, 0x0 ;  /* 0x0000000000207882 */ /* 0x000fe20000000000 */
[----:B------:R-:W-:-:S02]  /*2f00*/  UMOV UR33, 0x4210010 ;  /* 0x0421001000217882 */ /* 0x000fc40000000000 */
[----:B------:R-:W-:Y:S02]  /*2f10*/  UIADD3 UR9, UPT, UPT, UR5, 0x4400, URZ ;  /* 0x0000440005097890 */ /* 0x000fe4000fffe0ff */
[----:B------:R-:W-:Y:S02]  /*2f20*/  UIADD3 UR10, UPT, UPT, UR5, 0x14400, URZ ;  /* 0x00014400050a7890 */ /* 0x000fe4000fffe0ff */
[----:B----4-:R-:W-:Y:S01]  /*2f30*/  UIADD3 UR7, UPT, UPT, UR7, 0x7f, URZ ;  /* 0x0000007f07077890 */ /* 0x010fe2000fffe0ff */
[----:B-1----:R-:W1:Y:S01]  /*2f40*/  LDS R0, [UR5+0x140] ;  /* 0x00014005ff007984 */ /* 0x002e620008000800 */
[----:B------:R-:W-:Y:S02]  /*2f50*/  USHF.R.U32.HI UR9, URZ, 0x4, UR9 ;  /* 0x00000004ff097899 */ /* 0x000fe40008011609 */
[----:B------:R-:W-:Y:S02]  /*2f60*/  USHF.R.S32.HI UR4, URZ, 0x1f, UR7 ;  /* 0x0000001fff047899 */ /* 0x000fe40008011407 */
[----:B------:R-:W-:-:S02]  /*2f70*/  USHF.R.U32.HI UR10, URZ, 0x4, UR10 ;  /* 0x00000004ff0a7899 */ /* 0x000fc4000801160a */
[----:B------:R-:W-:Y:S02]  /*2f80*/  ULEA.HI UR4, UR4, UR7, URZ, 0x7 ;  /* 0x0000000704047291 */ /* 0x000fe4000f8f38ff */
[----:B------:R-:W-:Y:S02]  /*2f90*/  ULOP3.LUT UR9, UR9, 0x3fff, URZ, 0xc0, !UPT ;  /* 0x00003fff09097892 */ /* 0x000fe4000f8ec0ff */
[----:B------:R-:W-:Y:S02]  /*2fa0*/  USHF.R.S32.HI UR4, URZ, 0x7, UR4 ;  /* 0x00000007ff047899 */ /* 0x000fe40008011404 */
[----:B------:R-:W-:Y:S02]  /*2fb0*/  ULOP3.LUT UR10, UR10, 0x3fff, URZ, 0xc0, !UPT ;  /* 0x00003fff0a0a7892 */ /* 0x000fe4000f8ec0ff */
[----:B------:R-:W-:Y:S01]  /*2fc0*/  UISETP.LT.AND UP0, UPT, UR4, 0x1, UPT ;  /* 0x000000010400788c */ /* 0x000fe2000bf01270 */
[----:B------:R-:W-:Y:S01]  /*2fd0*/  UMOV UR30, 0x0 ;  /* 0x00000000001e7882 */ /* 0x000fe20000000000 */
[----:B------:R-:W-:-:S02]  /*2fe0*/  UMOV UR31, 0x4210010 ;  /* 0x04210010001f7882 */ /* 0x000fc40000000000 */
[----:B------:R-:W-:Y:S01]  /*2ff0*/  USEL UR8, UR4, 0x1, !UP0 ;  /* 0x0000000104087887 */ /* 0x000fe2000c000000 */
[----:B------:R-:W-:Y:S01]  /*3000*/  UMOV UR28, 0x0 ;  /* 0x00000000001c7882 */ /* 0x000fe20000000000 */
[----:B------:R-:W-:Y:S01]  /*3010*/  UMOV UR29, 0x4210010 ;  /* 0x04210010001d7882 */ /* 0x000fe20000000000 */
[----:B------:R-:W-:Y:S01]  /*3020*/  UMOV UR26, 0x0 ;  /* 0x00000000001a7882 */ /* 0x000fe20000000000 */
[----:B------:R-:W-:Y:S01]  /*3030*/  UMOV UR27, 0x4210010 ;  /* 0x04210010001b7882 */ /* 0x000fe20000000000 */
[----:B------:R-:W-:Y:S01]  /*3040*/  UMOV UR24, 0x0 ;  /* 0x0000000000187882 */ /* 0x000fe20000000000 */
[----:B------:R-:W-:Y:S01]  /*3050*/  UMOV UR25, 0x4210010 ;  /* 0x0421001000197882 */ /* 0x000fe20000000000 */
[----:B------:R-:W-:Y:S01]  /*3060*/  UMOV UR22, 0x0 ;  /* 0x0000000000167882 */ /* 0x000fe20000000000 */
[----:B------:R-:W-:Y:S01]  /*3070*/  UMOV UR23, 0x4210010 ;  /* 0x0421001000177882 */ /* 0x000fe20000000000 */
[----:B------:R-:W-:Y:S02]  /*3080*/  ULOP3.LUT UR9, UR9, 0x10000, URZ, 0xfc, !UPT ;  /* 0x0001000009097892 */ /* 0x000fe4000f8efcff */
[----:B------:R-:W-:-:S02]  /*3090*/  ULOP3.LUT UR10, UR10, 0x4000000, URZ, 0xfc, !UPT ;  /* 0x040000000a0a7892 */ /* 0x000fc4000f8efcff */
[----:B------:R-:W-:Y:S02]  /*30a0*/  UIADD3 UR8, UPT, UPT, -UR8, URZ, URZ ;  /* 0x000000ff08087290 */ /* 0x000fe4000fffe1ff */
[----:B---3--:R-:W-:Y:S01]  /*30b0*/  UISETP.GE.AND UP3, UPT, UR6, 0x1, UPT ;  /* 0x000000010600788c */ /* 0x008fe2000bf66270 */
[----:B------:R-:W-:Y:S01]  /*30c0*/  UMOV UR20, 0x0 ;  /* 0x0000000000147882 */ /* 0x000fe20000000000 */
[----:B------:R-:W-:Y:S01]  /*30d0*/  UMOV UR21, 0x4210010 ;  /* 0x0421001000157882 */ /* 0x000fe20000000000 */
[----:B------:R-:W-:Y:S01]  /*30e0*/  UMOV UR18, 0x0 ;  /* 0x0000000000127882 */ /* 0x000fe20000000000 */
[----:B-1----:R-:W-:Y:S01]  /*30f0*/  R2UR UR16, R0 ;  /* 0x00000000001072ca */ /* 0x002fe200000e0000 */
[----:B------:R-:W-:-:S14]  /*3100*/  UMOV UR19, 0x4210010 ;  /* 0x0421001000137882 */ /* 0x000fdc0000000000 */
.L_x_59:
[----:B------:R-:W-:Y:S02]  /*3110*/  LEA R0, R10, UR5, 0x3 ;  /* 0x000000050a007c11 */ /* 0x000fe4000f8e18ff */
[----:B------:R-:W-:Y:S02]  /*3120*/  SHF.L.U32 R5, R9, 0x1f, RZ ;  /* 0x0000001f09057819 */ /* 0x000fe400000006ff */
[----:B------:R-:W-:Y:S01]  /*3130*/  PLOP3.LUT P0, PT, PT, PT, UP3, 0x80, 0x8 ;  /* 0x000000000008781c */ /* 0x000fe20003f0f038 */
[----:B------:R-:W-:Y:S01]  /*3140*/  VIADD R3, R0, 0xa0 ;  /* 0x000000a000037836 */ /* 0x000fe20000000000 */
[----:B-1----:R-:W1:Y:S02]  /*3150*/  SYNCS.PHASECHK.TRANS64.TRYWAIT P1, [R0+URZ+0x90], R5 ;  /* 0x00009005000075a7 */ /* 0x002e6400080211ff */
[----:B-1-3--:R-:W-:Y:S09]  /*3160*/  @!P1 BRA `(.L_x_53) ;  /* 0x0000005000fc9947 */ /* 0x00aff20003800000 */
.L_x_146:
[----:B------:R-:W-:Y:S01]  /*3170*/  LEA R4, R10, UR5, 0x4 ;  /* 0x000000050a047c11 */ /* 0x000fe2000f8e20ff */
[----:B------:R-:W-:Y:S01]  /*3180*/  @UP3 ULEA UR7, UR14, UR5, 0x3 ;  /* 0x000000050e073291 */ /* 0x000fe2000f8e18ff */
[----:B------:R-:W-:Y:S01]  /*3190*/  PLOP3.LUT P2, PT, PT, PT, PT, 0x80, 0x8 ;  /* 0x000000000008781c */ /* 0x000fe20003f4f070 */
[----:B------:R-:W-:Y:S01]  /*31a0*/  ULEA UR6, UR15, UR5, 0x3 ;  /* 0x000000050f067291 */ /* 0x000fe2000f8e18ff */
[----:B------:R-:W-:Y:S01]  /*31b0*/  PRMT R3, RZ, 0x654, R3 ;  /* 0x00000654ff037816 */ /* 0x000fe20000000003 */
[----:B------:R-:W-:Y:S01]  /*31c0*/  ULEA.HI UR11, UR15, UR15, URZ, 0x1 ;  /* 0x0000000f0f0b7291 */ /* 0x000fe2000f8f08ff */
[----:B-1----:R-:W1:Y:S01]  /*31d0*/  LDS.128 R4, [R4+0x120] ;  /* 0x0001200004047984 */ /* 0x002e620000000c00 */
[----:B------:R-:W-:Y:S02]  /*31e0*/  @P0 SHF.L.U32 R2, R8, 0x1f, RZ ;  /* 0x0000001f08020819 */ /* 0x000fe400000006ff */
[----:B------:R-:W-:Y:S01]  /*31f0*/  SHF.L.U32 R0, R11, 0x1f, RZ ;  /* 0x0000001f0b007819 */ /* 0x000fe200000006ff */
[----:B------:R-:W-:Y:S01]  /*3200*/  @!PT LDS RZ, [RZ] ;  /* 0x00000000fffff984 */ /* 0x000fe20000000800 */
[----:B------:R-:W-:Y:S01]  /*3210*/  @!PT LDS RZ, [RZ] ;  /* 0x00000000fffff984 */ /* 0x000fe20000000800 */
[----:B------:R-:W-:Y:S01]  /*3220*/  @!PT LDS RZ, [RZ] ;  /* 0x00000000fffff984 */ /* 0x000fe20000000800 */
[----:B------:R-:W-:Y:S01]  /*3230*/  @!PT LDS RZ, [RZ] ;  /* 0x00000000fffff984 */ /* 0x000fe20000000800 */
[----:B------:R2:W-:Y:S06]  /*3240*/  MEMBAR.ALL.CTA ;  /* 0x0000000000007992 */ /* 0x0005ec0000008000 */
[----:B--2---:R-:W2:Y:S02]  /*3250*/  FENCE.VIEW.ASYNC.S ;  /* 0x00000000000073c6 */ /* 0x004ea40000000000 */
[----:B--2---:R2:W-:Y:S01]  /*3260*/  SYNCS.ARRIVE.TRANS64.RED.A1T0 RZ, [R3+URZ], RZ ;  /* 0x000000ff03ff79a7 */ /* 0x0045e200081004ff */
[----:B------:R2:W3:Y:S01]  /*3270*/  @P0 SYNCS.PHASECHK.TRANS64.TRYWAIT P2, [UR7], R2 ;  /* 0x00000002ff0005a7 */ /* 0x0004e20008041107 */
[----:B------:R-:W-:-:S02]  /*3280*/  USHF.L.U32 UR7, UR11, 0x6, URZ ;  /* 0x000000060b077899 */ /* 0x000fc400080006ff */
[----:B------:R-:W-:Y:S01]  /*3290*/  ULOP3.LUT UR11, UR11, 0xffe, URZ, 0xc0, !UPT ;  /* 0x00000ffe0b0b7892 */ /* 0x000fe2000f8ec0ff */
[----:B-1----:R-:W-:Y:S01]  /*32a0*/  LOP3.LUT P1, RZ, R6, 0x1, RZ, 0xc0, !PT ;  /* 0x0000000106ff7812 */ /* 0x002fe2000782c0ff */
[----:B------:R-:W-:Y:S02]  /*32b0*/  ULOP3.LUT UR7, UR7, 0xffffff80, URZ, 0xc0, !UPT ;  /* 0xffffff8007077892 */ /* 0x000fe4000f8ec0ff */
[----:B------:R-:W-:Y:S02]  /*32c0*/  UIADD3 UR11, UPT, UPT, -UR11, UR15, URZ ;  /* 0x0000000f0b0b7290 */ /* 0x000fe4000fffe1ff */
[----:B------:R-:W-:-:S04]  /*32d0*/  UIADD3 UR7, UPT, UPT, UR16, UR7, URZ ;  /* 0x0000000710077290 */ /* 0x000fc8000fffe0ff */
[----:B------:R-:W-:Y:S01]  /*32e0*/  ULEA UR7, UR11, UR7, 0x14 ;  /* 0x000000070b077291 */ /* 0x000fe2000f8ea0ff */
[----:B------:R-:W1:Y:S02]  /*32f0*/  SYNCS.PHASECHK.TRANS64.TRYWAIT P0, [UR6+0xd0], R0 ;  /* 0x0000d000ff0075a7 */ /* 0x000e640008001106 */
[----:B-123--:R-:W-:Y:S09]  /*3300*/  @!P0 BRA `(.L_x_54) ;  /* 0x0000005000a88947 */ /* 0x00eff20003800000 */
.L_x_148:
[----:B------:R-:W-:Y:S01]  /*3310*/  IADD3 R10, PT, PT, R10, 0x1, RZ ;  /* 0x000000010a0a7810 */ /* 0x000fe20007ffe0ff */
[----:B------:R-:W-:Y:S06]  /*3320*/  BRA.U !UP3, `(.L_x_55) ;  /* 0x000000050b107547 */ /* 0x000fec000b800000 */
[----:B------:R-:W-:Y:S01]  /*3330*/  UPLOP3.LUT UP4, UPT, UPT, UPT, UPT, 0x40, 0x4 ;  /* 0x000000000004789c */ /* 0x000fe20003f8e870 */
[----:B------:R-:W-:Y:S01]  /*3340*/  UMOV UR13, UR8 ;  /* 0x00000008000d7c82 */ /* 0x000fe20008000000 */
[----:B------:R-:W-:Y:S01]  /*3350*/  UMOV UR12, UR4 ;  /* 0x00000004000c7c82 */ /* 0x000fe20008000000 */
[----:B------:R-:W-:-:S08]  /*3360*/  UMOV UR17, UR14 ;  /* 0x0000000e00117c82 */ /* 0x000fd00008000000 */
.L_x_58:
[----:B------:R-:W-:Y:S02]  /*3370*/  UIADD3 UR13, UPT, UPT, UR13, 0x1, URZ ;  /* 0x000000010d0d7890 */ /* 0x000fe4000fffe0ff */
[----:B--2---:R-:W-:Y:S02]  /*3380*/  ULEA UR11, UR17, UR5, 0x3 ;  /* 0x00000005110b7291 */ /* 0x004fe4000f8e18ff */
[----:B------:R-:W-:Y:S01]  /*3390*/  UISETP.NE.AND UP0, UPT, UR13, URZ, UPT ;  /* 0x000000ff0d00728c */ /* 0x000fe2000bf05270 */
[----:B---3--:R-:W-:Y:S10]  /*33a0*/  @P2 BRA `(.L_x_56) ;  /* 0x00000000000c2947 */ /* 0x008ff40003800000 */
[----:B-1----:R-:W-:Y:S04]  /*33b0*/  SHF.L.U32 R3, R8, 0x1f, RZ ;  /* 0x0000001f08037819 */ /* 0x002fe800000006ff */
[----:B------:R-:W1:Y:S02]  /*33c0*/  SYNCS.PHASECHK.TRANS64.TRYWAIT P0, [UR11], R3 ;  /* 0x00000003ff0075a7 */ /* 0x000e64000800110b */
[----:B-1----:R-:W-:Y:S05]  /*33d0*/  @!P0 BRA `(.L_x_57) ;  /* 0x00000050008c8947 */ /* 0x002fea0003800000 */
.L_x_56:
[----:B------:R-:W-:Y:S01]  /*33e0*/  UISETP.NE.AND UP1, UPT, UR12, 0x1, UPT ;  /* 0x000000010c00788c */ /* 0x000fe2000bf25270 */
[----:B------:R-:W-:Y:S01]  /*33f0*/  PLOP3.LUT P2, PT, PT, PT, PT, 0x80, 0x8 ;  /* 0x000000000008781c */ /* 0x000fe20003f4f070 */
[----:B------:R-:W-:Y:S02]  /*3400*/  UIADD3 UR14, UPT, UPT, UR17, 0x1, URZ ;  /* 0x00000001110e7890 */ /* 0x000fe4000fffe0ff */
[----:B------:R-:W-:Y:S02]  /*3410*/  ULEA UR64, UR17, UR10, 0xb ;  /* 0x0000000a11407291 */ /* 0x000fe4000f8e58ff */
[----:B------:R-:W-:Y:S01]  /*3420*/  UISETP.NE.AND UP2, UPT, UR14, 0x4, UPT ;  /* 0x000000040e00788c */ /* 0x000fe2000bf45270 */
[----:B------:R-:W-:Y:S01]  /*3430*/  PLOP3.LUT P0, PT, PT, PT, UP1, 0x80, 0x8 ;  /* 0x000000000008781c */ /* 0x000fe20003f0f018 */
[----:B------:R-:W-:Y:S02]  /*3440*/  ULEA UR62, UR17, UR9, 0xa ;  /* 0x00000009113e7291 */ /* 0x000fe4000f8e50ff */
[----:B------:R-:W-:Y:S02]  /*3450*/  USEL UR35, URZ, 0x1, UP2 ;  /* 0x00000001ff237887 */ /* 0x000fe40009000000 */
[----:B------:R-:W-:Y:S02]  /*3460*/  USEL UR14, UR14, URZ, UP2 ;  /* 0x000000ff0e0e7287 */ /* 0x000fe40009000000 */
[----:B------:R-:W-:Y:S02]  /*3470*/  UIADD3 UR60, UPT, UPT, UR64, 0x80, URZ ;  /* 0x00000080403c7890 */ /* 0x000fe4000fffe0ff */
[----:B------:R-:W-:Y:S01]  /*3480*/  @UP1 ULEA UR34, UR14, UR5, 0x3 ;  /* 0x000000050e221291 */ /* 0x000fe2000f8e18ff */
[----:B------:R-:W-:Y:S01]  /*3490*/  LOP3.LUT R8, R8, UR35, RZ, 0x3c, !PT ;  /* 0x0000002308087c12 */ /* 0x000fe2000f8e3cff */
[----:B------:R-:W-:Y:S02]  /*34a0*/  UIADD3 UR58, UPT, UPT, UR62, 0x2, URZ ;  /* 0x000000023e3a7890 */ /* 0x000fe4000fffe0ff */
[----:B------:R-:W-:Y:S01]  /*34b0*/  UIADD3 UR56, UPT, UPT, UR64, 0x100, URZ ;  /* 0x0000010040387890 */ /* 0x000fe2000fffe0ff */
[----:B-1----:R-:W-:Y:S01]  /*34c0*/  @P0 SHF.L.U32 R0, R8, 0x1f, RZ ;  /* 0x0000001f08000819 */ /* 0x002fe200000006ff */
[----:B------:R-:W-:Y:S02]  /*34d0*/  UIADD3 UR54, UPT, UPT, UR62, 0x4, URZ ;  /* 0x000000043e367890 */ /* 0x000fe4000fffe0ff */
[----:B------:R-:W-:Y:S01]  /*34e0*/  UIADD3 UR52, UPT, UPT, UR64, 0x180, URZ ;  /* 0x0000018040347890 */ /* 0x000fe2000fffe0ff */
[----:B------:R2:W3:Y:S01]  /*34f0*/  @P0 SYNCS.PHASECHK.TRANS64.TRYWAIT P2, [UR34], R0 ;  /* 0x00000000ff0005a7 */ /* 0x0004e20008041122 */
[----:B------:R-:W-:Y:S02]  /*3500*/  UIADD3 UR50, UPT, UPT, UR62, 0x6, URZ ;  /* 0x000000063e327890 */ /* 0x000fe4000fffe0ff */
        /* <DEDUP_REMOVED lines=9> */
[----:B------:R-:W-:Y:S01]  /*35a0*/  UIADD3 UR12, UPT, UPT, UR12, -0x1, URZ ;  /* 0xffffffff0c0c7890 */ /* 0x000fe2000fffe0ff */
[----:B------:R-:W-:Y:S01]  /*35b0*/  UMOV UR65, 0x40004040 ;  /* 0x4000404000417882 */ /* 0x000fe20000000000 */
[----:B------:R-:W-:Y:S01]  /*35c0*/  UMOV UR63, 0x40004040 ;  /* 0x40004040003f7882 */ /* 0x000fe20000000000 */
[----:B------:R-:W-:Y:S01]  /*35d0*/  UMOV UR61, 0x40004040 ;  /* 0x40004040003d7882 */ /* 0x000fe20000000000 */
[----:B------:R2:W-:Y:S01]  /*35e0*/  UTCHMMA gdesc[UR62], gdesc[UR64], tmem[UR7], tmem[UR32], idesc[UR33], UP4 ;  /* 0x00ff20403e0075ea */ /* 0x0005e2000a000007 */
[----:B------:R-:W-:Y:S01]  /*35f0*/  UPLOP3.LUT UP4, UPT, UPT, UPT, UPT, 0x80, 0x8 ;  /* 0x000000000008789c */ /* 0x000fe20003f8f070 */
[----:B------:R-:W-:Y:S01]  /*3600*/  UMOV UR59, 0x40004040 ;  /* 0x40004040003b7882 */ /* 0x000fe20000000000 */
[----:B------:R-:W-:Y:S01]  /*3610*/  UMOV UR57, 0x40004040 ;  /* 0x4000404000397882 */ /* 0x000fe20000000000 */
[----:B------:R2:W-:Y:S01]  /*3620*/  UTCHMMA gdesc[UR58], gdesc[UR60], tmem[UR7], tmem[UR30], idesc[UR31], UPT ;  /* 0x00ff1e3c3a0075ea */ /* 0x0005e2000b800007 */
        /* <DEDUP_REMOVED lines=14> */
[----:B------:R-:W-:Y:S01]  /*3710*/  UMOV UR35, 0x40004040 ;  /* 0x4000404000237882 */ /* 0x000fe20000000000 */
[----:B------:R2:W-:Y:S01]  /*3720*/  UTCHMMA gdesc[UR38], gdesc[UR40], tmem[UR7], tmem[UR20], idesc[UR21], UPT ;  /* 0x00ff1428260075ea */ /* 0x0005e2000b800007 */
[----:B------:R2:W-:Y:S01]  /*3730*/  UTCHMMA gdesc[UR34], gdesc[UR36], tmem[UR7], tmem[UR18], idesc[UR19], UPT ;  /* 0x00ff1224220075ea */ /* 0x0005e2000b800007 */
[----:B------:R2:W-:Y:S01]  /*3740*/  UTCBAR [UR11], URZ ;  /* 0x000000ff0b0073e9 */ /* 0x0005e200080000ff */
[----:B------:R-:W-:Y:S01]  /*3750*/  UMOV UR17, UR14 ;  /* 0x0000000e00117c82 */ /* 0x000fe20008000000 */
[----:B------:R-:W-:Y:S05]  /*3760*/  BRA.U UP0, `(.L_x_58) ;  /* 0xfffffffd00007547 */ /* 0x000fea000b83ffff */
.L_x_55:
[----:B------:R-:W-:Y:S01]  /*3770*/  UIADD3 UR15, UPT, UPT, UR15, 0x1, URZ ;  /* 0x000000010f0f7890 */ /* 0x000fe2000fffe0ff */
[C---:B------:R-:W-:Y:S01]  /*3780*/  ISETP.NE.AND P0, PT, R10.reuse, 0x2, PT ;  /* 0x000000020a00780c */ /* 0x040fe20003f05270 */
[----:B--2---:R-:W-:Y:S02]  /*3790*/  UIADD3 UR7, UPT, UPT, UR6, 0xb0, URZ ;  /* 0x000000b006077890 */ /* 0x004fe4000fffe0ff */
[----:B------:R-:W-:Y:S01]  /*37a0*/  UISETP.NE.AND UP0, UPT, UR15, 0x4, UPT ;  /* 0x000000040f00788c */ /* 0x000fe2000bf05270 */
[----:B-1----:R-:W-:Y:S02]  /*37b0*/  SEL R0, RZ, 0x1, P0 ;  /* 0x00000001ff007807 */ /* 0x002fe40000000000 */
[----:B------:R-:W-:Y:S01]  /*37c0*/  SEL R10, R10, RZ, P0 ;  /* 0x000000ff0a0a7207 */ /* 0x000fe20000000000 */
[----:B------:R-:W-:Y:S01]  /*37d0*/  USEL UR6, URZ, 0x1, UP0 ;  /* 0x00000001ff067887 */ /* 0x000fe20008000000 */
[----:B------:R-:W-:Y:S01]  /*37e0*/  LOP3.LUT R9, R9, R0, RZ, 0x3c, !PT ;  /* 0x0000000009097212 */ /* 0x000fe200078e3cff */
[----:B------:R-:W-:Y:S01]  /*37f0*/  USEL UR15, UR15, URZ, UP0 ;  /* 0x000000ff0f0f7287 */ /* 0x000fe20008000000 */
[----:B------:R1:W-:Y:S03]  /*3800*/  UTCBAR [UR7], URZ ;  /* 0x000000ff070073e9 */ /* 0x0003e600080000ff */
[----:B------:R-:W-:Y:S01]  /*3810*/  LOP3.LUT R11, R11, UR6, RZ, 0x3c, !PT ;  /* 0x000000060b0b7c12 */ /* 0x000fe2000f8e3cff */
[----:B------:R-:W-:Y:S07]  /*3820*/  @P1 BRA `(.L_x_59) ;  /* 0xfffffff800381947 */ /* 0x000fee000383ffff */
[----:B------:R-:W2:Y:S01]  /*3830*/  S2UR UR4, SR_CgaCtaId ;  /* 0x00000000000479c3 */ /* 0x000ea20000008800 */
[----:B------:R-:W-:Y:S01]  /*3840*/  ELECT P0, URZ, PT ;  /* 0x0000000000ff782f */ /* 0x000fe20003800000 */
[----:B------:R-:W-:Y:S01]  /*3850*/  IMAD.MOV.U32 R0, RZ, RZ, 0x1 ;  /* 0x00000001ff007424 */ /* 0x000fe200078e00ff */
[----:B------:R-:W-:Y:S01]  /*3860*/  UIADD3 UR5, UPT, UPT, UR5, 0xd0, URZ ;  /* 0x000000d005057890 */ /* 0x000fe2000fffe0ff */
[----:B------:R-:W-:Y:S01]  /*3870*/  SHF.L.U32 R3, R11, 0x1f, RZ ;  /* 0x0000001f0b037819 */ /* 0x000fe200000006ff */
[----:B------:R-:W-:-:S03]  /*3880*/  UMOV UR6, 0x40 ;  /* 0x0000004000067882 */ /* 0x000fc60000000000 */
[----:B------:R-:W-:Y:S01]  /*3890*/  UVIRTCOUNT.DEALLOC.SMPOOL 0x80 ;  /* 0x000000800000784c */ /* 0x000fe20000000000 */
[----:B--2---:R-:W-:Y:S02]  /*38a0*/  ULEA UR4, UR4, UR6, 0x18 ;  /* 0x0000000604047291 */ /* 0x004fe4000f8ec0ff */
[----:B------:R-:W-:-:S07]  /*38b0*/  ULEA UR6, UR15, UR5, 0x3 ;  /* 0x000000050f067291 */ /* 0x000fce000f8e18ff */
[----:B------:R2:W-:Y:S02]  /*38c0*/  @P0 STS.U8 [UR4+0x1c], R0 ;  /* 0x00001c00ff000988 */ /* 0x0005e40008000004 */
[----:B------:R-:W4:Y:S02]  /*38d0*/  SYNCS.PHASECHK.TRANS64.TRYWAIT P0, [UR6], R3 ;  /* 0x00000003ff0075a7 */ /* 0x000f240008001106 */
[----:B--2-4-:R-:W-:Y:S05]  /*38e0*/  @!P0 BRA `(.L_x_60) ;  /* 0x0000004c00608947 */ /* 0x014fea0003800000 */
.L_x_151:
[----:B-1----:R-:W-:-:S04]  /*38f0*/  UIADD3 UR7, UPT, UPT, UR15, 0x1, URZ ;  /* 0x000000010f077890 */ /* 0x002fc8000fffe0ff */
[----:B------:R-:W-:-:S04]  /*3900*/  UISETP.NE.AND UP0, UPT, UR7, 0x4, UPT ;  /* 0x000000040700788c */ /* 0x000fc8000bf05270 */
[----:B------:R-:W-:Y:S02]  /*3910*/  USEL UR8, URZ, 0x1, UP0 ;  /* 0x00000001ff087887 */ /* 0x000fe40008000000 */
[----:B------:R-:W-:-:S04]  /*3920*/  USEL UR7, UR7, URZ, UP0 ;  /* 0x000000ff07077287 */ /* 0x000fc80008000000 */
[----:B------:R-:W-:Y:S01]  /*3930*/  ULEA UR6, UR7, UR5, 0x3 ;  /* 0x0000000507067291 */ /* 0x000fe2000f8e18ff */
[----:B------:R-:W-:-:S04]  /*3940*/  LOP3.LUT R2, R11, UR8, RZ, 0x3c, !PT ;  /* 0x000000080b027c12 */ /* 0x000fc8000f8e3cff */
[----:B--2---:R-:W-:-:S04]  /*3950*/  SHF.L.U32 R3, R2, 0x1f, RZ ;  /* 0x0000001f02037819 */ /* 0x004fc800000006ff */
[----:B------:R-:W1:Y:S02]  /*3960*/  SYNCS.PHASECHK.TRANS64.TRYWAIT P0, [UR6], R3 ;  /* 0x00000003ff0075a7 */ /* 0x000e640008001106 */
[----:B-1----:R-:W-:Y:S05]  /*3970*/  @!P0 BRA `(.L_x_61) ;  /* 0x0000004c00548947 */ /* 0x002fea0003800000 */
.L_x_153:
        /* <DEDUP_REMOVED lines=9> */
.L_x_155:
[----:B------:R-:W-:-:S04]  /*3a10*/  UIADD3 UR7, UPT, UPT, UR7, 0x1, URZ ;  /* 0x0000000107077890 */ /* 0x000fc8000fffe0ff */
[----:B------:R-:W-:-:S04]  /*3a20*/  UISETP.NE.AND UP0, UPT, UR7, 0x4, UPT ;  /* 0x000000040700788c */ /* 0x000fc8000bf05270 */
[----:B------:R-:W-:Y:S02]  /*3a30*/  USEL UR6, URZ, 0x1, UP0 ;  /* 0x00000001ff067887 */ /* 0x000fe40008000000 */
[----:B------:R-:W-:-:S04]  /*3a40*/  USEL UR7, UR7, URZ, UP0 ;  /* 0x000000ff07077287 */ /* 0x000fc80008000000 */
[----:B------:R-:W-:Y:S01]  /*3a50*/  ULEA UR7, UR7, UR5, 0x3 ;  /* 0x0000000507077291 */ /* 0x000fe2000f8e18ff */
[----:B-1----:R-:W-:-:S04]  /*3a60*/  LOP3.LUT R3, R2, UR6, RZ, 0x3c, !PT ;  /* 0x0000000602037c12 */ /* 0x002fc8000f8e3cff */
[----:B------:R-:W-:-:S04]  /*3a70*/  SHF.L.U32 R3, R3, 0x1f, RZ ;  /* 0x0000001f03037819 */ /* 0x000fc800000006ff */
[----:B------:R-:W1:Y:S02]  /*3a80*/  SYNCS.PHASECHK.TRANS64.TRYWAIT P0, [UR7], R3 ;  /* 0x00000003ff0075a7 */ /* 0x000e640008001107 */
[----:B-1----:R-:W-:Y:S05]  /*3a90*/  @!P0 BRA `(.L_x_63) ;  /* 0x0000004c003c8947 */ /* 0x002fea0003800000 */
.L_x_157:
[----:B------:R-:W-:Y:S01]  /*3aa0*/  NOP ;  /* 0x0000000000007918 */ /* 0x000fe20000000000 */
[----:B-1----:R-:W1:Y:S01]  /*3ab0*/  LDS R0, [UR4+0x14] ;  /* 0x00001404ff007984 */ /* 0x002e620008000800 */
[----:B------:R-:W-:Y:S01]  /*3ac0*/  ULOP3.LUT UR6, UR16, 0xffff, URZ, 0xc0, !UPT ;  /* 0x0000ffff10067892 */ /* 0x000fe2000f8ec0ff */
[----:B------:R-:W-:Y:S01]  /*3ad0*/  UMOV UR8, 0xffff ;  /* 0x0000ffff00087882 */ /* 0x000fe20000000000 */
[----:B------:R-:W-:Y:S02]  /*3ae0*/  UMOV UR5, 0x1 ;  /* 0x0000000100057882 */ /* 0x000fe40000000000 */
[----:B------:R-:W-:-:S04]  /*3af0*/  USHF.R.U32.HI UR6, URZ, 0x5, UR6 ;  /* 0x00000005ff067899 */ /* 0x000fc80008011606 */
[----:B------:R-:W-:Y:S02]  /*3b00*/  USHF.L.U32 UR8, UR8, UR6, URZ ;  /* 0x0000000608087299 */ /* 0x000fe400080006ff */
[----:B------:R-:W-:-:S04]  /*3b10*/  USHF.L.U32 UR5, UR5, UR6, URZ ;  /* 0x0000000605057299 */ /* 0x000fc800080006ff */
[----:B-1----:R-:W-:-:S04]  /*3b20*/  LOP3.LUT R0, R0, UR8, RZ, 0xc0, !PT ;  /* 0x0000000800007c12 */ /* 0x002fc8000f8ec0ff */
[----:B------:R-:W-:-:S13]  /*3b30*/  ISETP.NE.AND P0, PT, R0, UR8, PT ;  /* 0x0000000800007c0c */ /* 0x000fda000bf05270 */
[----:B------:R-:W-:Y:S05]  /*3b40*/  @P0 BRA `(.L_x_64) ;  /* 0x0000000000580947 */ /* 0x000fea0003800000 */
[----:B------:R-:W1:Y:S02]  /*3b50*/  LDS R0, [UR4+0x18] ;  /* 0x00001804ff007984 */ /* 0x000e640008000800 */
[----:B-1----:R-:W-:-:S04]  /*3b60*/  LOP3.LUT R0, R0, UR5, RZ, 0xc0, !PT ;  /* 0x0000000500007c12 */ /* 0x002fc8000f8ec0ff */
[----:B------:R-:W-:-:S13]  /*3b70*/  ISETP.NE.AND P0, PT, R0, UR5, PT ;  /* 0x0000000500007c0c */ /* 0x000fda000bf05270 */
[----:B------:R-:W-:Y:S05]  /*3b80*/  @P0 BRA `(.L_x_65) ;  /* 0x00000000003c0947 */ /* 0x000fea0003800000 */
[----:B------:R-:W1:Y:S01]  /*3b90*/  S2R R2, SR_LANEID ;  /* 0x0000000000027919 */ /* 0x000e620000000000 */
[----:B------:R-:W-:Y:S01]  /*3ba0*/  ULOP3.LUT UR8, URZ, UR8, URZ, 0x33, !UPT ;  /* 0x00000008ff087292 */ /* 0x000fe2000f8e33ff */
[----:B------:R-:W-:Y:S01]  /*3bb0*/  LOP3.LUT R4, RZ, UR5, RZ, 0x33, !PT ;  /* 0x00000005ff047c12 */ /* 0x000fe2000f8e33ff */
[----:B------:R-:W-:Y:S02]  /*3bc0*/  VOTEU.ANY UR7, UPT, PT ;  /* 0x0000000000077886 */ /* 0x000fe400038e0100 */
[----:B------:R-:W-:Y:S01]  /*3bd0*/  UFLO.U32 UR7, UR7 ;  /* 0x00000007000772bd */ /* 0x000fe200080e0000 */
[----:B------:R-:W2:Y:S01]  /*3be0*/  REDUX UR5, R4 ;  /* 0x00000000040573c4 */ /* 0x000ea20000000000 */
[----:B------:R-:W-:-:S06]  /*3bf0*/  IMAD.U32 R0, RZ, RZ, UR8 ;  /* 0x00000008ff007e24 */ /* 0x000fcc000f8e00ff */
[----:B------:R4:W-:Y:S01]  /*3c00*/  UTCATOMSWS.AND URZ, UR8 ;  /* 0x0000000800ff79e3 */ /* 0x0009e20008000000 */
[----:B------:R-:W3:Y:S01]  /*3c10*/  REDUX UR6, R0 ;  /* 0x00000000000673c4 */ /* 0x000ee20000000000 */
[----:B-1----:R-:W-:Y:S01]  /*3c20*/  ISETP.EQ.U32.AND P0, PT, R2, UR7, PT ;  /* 0x0000000702007c0c */ /* 0x002fe2000bf02070 */
[----:B--2---:R-:W-:Y:S01]  /*3c30*/  IMAD.U32 R2, RZ, RZ, UR5 ;  /* 0x00000005ff027e24 */ /* 0x004fe2000f8e00ff */
[----:B---3--:R-:W-:-:S11]  /*3c40*/  MOV R3, UR6 ;  /* 0x0000000600037c02 */ /* 0x008fd60008000f00 */
[----:B------:R4:W-:Y:S04]  /*3c50*/  @P0 ATOMS.AND RZ, [UR4+0x14], R3 ;  /* 0x00001403ffff098c */ /* 0x0009e8000a800004 */
[----:B------:R4:W-:Y:S01]  /*3c60*/  @P0 ATOMS.AND RZ, [UR4+0x18], R2 ;  /* 0x00001802ffff098c */ /* 0x0009e2000a800004 */
[----:B------:R-:W-:Y:S05]  /*3c70*/  BRA `(.L_x_66) ;  /* 0x0000000000147947 */ /* 0x000fea0003800000 */
.L_x_65:
[----:B------:R-:W-:Y:S02]  /*3c80*/  MOV R2, 0x3ca0 ;  /* 0x00003ca000027802 */ /* 0x000fe40000000f00 */
[----:B---3-5:R-:W-:Y:S05]  /*3c90*/  CALL.REL.NOINC `($__internal_0_$__cuda_sm10x_tcgen05_guardrail_trap_col_being_dealloced_not_returned_by_alloc) ;  /* 0x0000005000247944 */ /* 0x028fea0003c00000 */
[----:B------:R-:W-:Y:S05]  /*3ca0*/  BRA `(.L_x_66) ;  /* 0x0000000000087947 */ /* 0x000fea0003800000 */
.L_x_64:
[----:B------:R-:W-:Y:S02]  /*3cb0*/  MOV R2, 0x3cd0 ;  /* 0x00003cd000027802 */ /* 0x000fe40000000f00 */
[----:B---3-5:R-:W-:Y:S05]  /*3cc0*/  CALL.REL.NOINC `($__internal_2_$__cuda_sm10x_tcgen05_guardrail_trap_unallocated_columns_being_dealloced) ;  /* 0x0000005000307944 */ /* 0x028fea0003c00000 */
.L_x_66:
[----:B------:R-:W-:Y:S01]  /*3cd0*/  NOP ;  /* 0x0000000000007918 */ /* 0x000fe20000000000 */
[----:B----4-:R-:W-:Y:S05]  /*3ce0*/  EXIT ;  /* 0x000000000000794d */ /* 0x010fea0003800000 */
.L_x_48:
[----:B------:R-:W-:-:S09]  /*3cf0*/  UISETP.NE.OR UP2, UPT, UR8, 0x3, !UP2 ;  /* 0x000000030800788c */ /* 0x000fd2000d745670 */
[----:B------:R-:W-:Y:S05]  /*3d00*/  BRA.U UP2, `(.L_x_67) ;  /* 0x0000001102147547 */ /* 0x000fea000b800000 */
[----:B------:R-:W1:Y:S01]  /*3d10*/  LDC R0, c[0x0][0xb30] ;  /* 0x0002cc00ff007b82 */ /* 0x000e620000000800 */
[----:B------:R-:W2:Y:S01]  /*3d20*/  LDCU.64 UR8, c[0x0][0x888] ;  /* 0x00011100ff0877ac */ /* 0x000ea20008000a00 */
[----:B------:R-:W-:Y:S02]  /*3d30*/  HFMA2 R25, -RZ, RZ, 0, 0 ;  /* 0x00000000ff197431 */ /* 0x000fe400000001ff */
[----:B------:R-:W-:Y:S01]  /*3d40*/  IMAD.MOV.U32 R32, RZ, RZ, 0x1 ;  /* 0x00000001ff207424 */ /* 0x000fe200078e00ff */
[----:B------:R-:W-:Y:S01]  /*3d50*/  MOV R23, 0x1000 ;  /* 0x0000100000177802 */ /* 0x000fe20000000f00 */
[----:B------:R-:W4:Y:S01]  /*3d60*/  LDCU.64 UR4, c[0x0][0x890] ;  /* 0x00011200ff0477ac */ /* 0x000f220008000a00 */
[----:B------:R-:W-:Y:S01]  /*3d70*/  IMAD.MOV.U32 R27, RZ, RZ, RZ ;  /* 0x000000ffff1b7224 */ /* 0x000fe200078e00ff */
[----:B------:R-:W3:Y:S01]  /*3d80*/  LDC R19, c[0x0][0x370] ;  /* 0x0000dc00ff137b82 */ /* 0x000ee20000000800 */
[----:B------:R-:W-:Y:S01]  /*3d90*/  UMOV UR7, 0x400 ;  /* 0x0000040000077882 */ /* 0x000fe20000000000 */
[----:B------:R-:W-:-:S02]  /*3da0*/  UPLOP3.LUT UP1, UPT, UPT, UPT, UPT, 0x40, 0x4 ;  /* 0x000000000004789c */ /* 0x000fc40003f2e870 */
[----:B------:R-:W-:-:S04]  /*3db0*/  ULEA UR7, UR37, UR7, 0x18 ;  /* 0x0000000725077291 */ /* 0x000fc8000f8ec0ff */
[----:B------:R-:W3:Y:S01]  /*3dc0*/  LDC R2, c[0x0][0xb0c] ;  /* 0x0002c300ff027b82 */ /* 0x000ee20000000800 */
[----:B------:R-:W-:Y:S02]  /*3dd0*/  UIADD3 UR13, UPT, UPT, UR7, 0x58, URZ ;  /* 0x00000058070d7890 */ /* 0x000fe4000fffe0ff */
[----:B--2---:R-:W-:Y:S02]  /*3de0*/  UISETP.NE.U32.AND UP2, UPT, UR8, URZ, UPT ;  /* 0x000000ff0800728c */ /* 0x004fe4000bf45070 */
[----:B------:R-:W-:Y:S02]  /*3df0*/  UIADD3 UR33, UPT, UPT, UR7, 0x40, URZ ;  /* 0x0000004007217890 */ /* 0x000fe4000fffe0ff */
[----:B----4-:R-:W-:Y:S01]  /*3e00*/  UISETP.NE.U32.AND UP3, UPT, UR4, URZ, UPT ;  /* 0x000000ff0400728c */ /* 0x010fe2000bf65070 */
[----:B------:R-:W2:Y:S01]  /*3e10*/  LDC R18, c[0x0][0xb20] ;  /* 0x0002c800ff127b82 */ /* 0x000ea20000000800 */
[----:B-1----:R-:W-:Y:S01]  /*3e20*/  ISETP.NE.AND P1, PT, R0, 0x1, PT ;  /* 0x000000010000780c */ /* 0x002fe20003f25270 */
[----:B------:R-:W-:-:S02]  /*3e30*/  UISETP.NE.AND.EX UP2, UPT, UR9, URZ, UPT, UP2 ;  /* 0x000000ff0900728c */ /* 0x000fc4000bf45320 */
[----:B------:R-:W-:Y:S02]  /*3e40*/  UIADD3 UR25, UPT, UPT, UR7, 0x48, URZ ;  /* 0x0000004807197890 */ /* 0x000fe4000fffe0ff */
[----:B------:R-:W-:Y:S02]  /*3e50*/  UIADD3 UR17, UPT, UPT, UR7, 0x50, URZ ;  /* 0x0000005007117890 */ /* 0x000fe4000fffe0ff */
[----:B------:R-:W1:Y:S01]  /*3e60*/  LDC.64 R36, c[0x0][0x348] ;  /* 0x0000d200ff247b82 */ /* 0x000e620000000a00 */
[----:B------:R-:W-:Y:S02]  /*3e70*/  UPRMT UR13, UR37, 0x654, UR13 ;  /* 0x00000654250d7896 */ /* 0x000fe4000800000d */
[----:B------:R-:W-:-:S05]  /*3e80*/  UISETP.NE.AND.EX UP3, UPT, UR5, URZ, UPT, UP3 ;  /* 0x000000ff0500728c */ /* 0x000fca000bf65330 */
[----:B------:R-:W4:Y:S08]  /*3e90*/  LDC.64 R16, c[0x0][0xb10] ;  /* 0x0002c400ff107b82 */ /* 0x000f300000000a00 */
[----:B------:R-:W1:Y:S08]  /*3ea0*/  LDC.64 R6, c[0x0][0xb18] ;  /* 0x0002c600ff067b82 */ /* 0x000e700000000a00 */
[----:B------:R-:W1:Y:S08]  /*3eb0*/  LDC.64 R4, c[0x0][0xb28] ;  /* 0x0002ca00ff047b82 */ /* 0x000e700000000a00 */
[----:B--23--:R-:W1:Y:S02]  /*3ec0*/  LDC R22, c[0x0][0x374] ;  /* 0x0000dd00ff167b82 */ /* 0x00ce640000000800 */
.L_x_78:
[----:B------:R-:W-:Y:S02]  /*3ed0*/  LEA R0, R27, UR7, 0x3 ;  /* 0x000000071b007c11 */ /* 0x000fe4000f8e18ff */
[----:B------:R-:W-:Y:S02]  /*3ee0*/  SHF.L.U32 R3, R25, 0x1f, RZ ;  /* 0x0000001f19037819 */ /* 0x000fe400000006ff */
[----:B------:R-:W-:Y:S02]  /*3ef0*/  LEA R28, R27, UR7, 0x4 ;  /* 0x000000071b1c7c11 */ /* 0x000fe4000f8e20ff */
[----:B--2---:R-:W2:Y:S02]  /*3f00*/  SYNCS.PHASECHK.TRANS64.TRYWAIT P0, [R0+URZ+0x90], R3 ;  /* 0x00009003000075a7 */ /* 0x004ea400080011ff */
[----:B--2---:R-:W-:Y:S05]  /*3f10*/  @!P0 BRA `(.L_x_68) ;  /* 0x0000004800348947 */ /* 0x004fea0003800000 */
.L_x_158:
[----:B------:R-:W-:Y:S01]  /*3f20*/  ISETP.GE.AND P0, PT, R26, 0x1, PT ;  /* 0x000000011a00780c */ /* 0x000fe20003f06270 */
[----:B------:R-:W3:Y:S01]  /*3f30*/  LDS.128 R28, [R28+0x120] ;  /* 0x000120001c1c7984 */ /* 0x000ee20000000c00 */
[----:B--2---:R-:W-:Y:S01]  /*3f40*/  VIADD R0, R0, 0xa0 ;  /* 0x000000a000007836 */ /* 0x004fe20000000000 */
[----:B------:R-:W-:Y:S01]  /*3f50*/  @!PT LDS RZ, [RZ] ;  /* 0x00000000fffff984 */ /* 0x000fe20000000800 */
[----:B------:R-:W-:Y:S01]  /*3f60*/  @!PT LDS RZ, [RZ] ;  /* 0x00000000fffff984 */ /* 0x000fe20000000800 */
[----:B------:R-:W-:Y:S01]  /*3f70*/  @!PT LDS RZ, [RZ] ;  /* 0x00000000fffff984 */ /* 0x000fe20000000800 */
[----:B------:R-:W-:Y:S01]  /*3f80*/  @!PT LDS RZ, [RZ] ;  /* 0x00000000fffff984 */ /* 0x000fe20000000800 */
[----:B------:R2:W-:Y:S06]  /*3f90*/  MEMBAR.ALL.CTA ;  /* 0x0000000000007992 */ /* 0x0005ec0000008000 */
[----:B--2---:R-:W2:Y:S01]  /*3fa0*/  FENCE.VIEW.ASYNC.S ;  /* 0x00000000000073c6 */ /* 0x004ea20000000000 */
[----:B------:R-:W-:Y:S04]  /*3fb0*/  PRMT R0, RZ, 0x654, R0 ;  /* 0x00000654ff007816 */ /* 0x000fe80000000000 */
[----:B--2---:R2:W-:Y:S01]  /*3fc0*/  SYNCS.ARRIVE.TRANS64.RED.A1T0 RZ, [R0+URZ], RZ ;  /* 0x000000ff00ff79a7 */ /* 0x0045e200081004ff */
[----:B---3--:R-:W-:Y:S11]  /*3fd0*/  LOP3.LUT P3, RZ, R30, 0x1, RZ, 0xc0, !PT ;  /* 0x000000011eff7812 */ /* 0x008ff6000786c0ff */
[----:B------:R-:W-:Y:S02]  /*3fe0*/  @!UPT UIADD3 URZ, UPT, UPT, URZ, URZ, URZ ;  /* 0x000000fffffff290 */ /* 0x000fe4000fffe0ff */
[----:B------:R-:W-:Y:S02]  /*3ff0*/  @P3 MOV R13, R28 ;  /* 0x0000001c000d3202 */ /* 0x000fe40000000f00 */
[----:B------:R-:W-:Y:S01]  /*4000*/  @P3 LOP3.LUT R8, R29, 0xffff, RZ, 0xc0, !PT ;  /* 0x0000ffff1d083812 */ /* 0x000fe200078ec0ff */
[----:B--2---:R-:W-:Y:S06]  /*4010*/  @!P0 BRA `(.L_x_69) ;  /* 0x0000000000a48947 */ /* 0x004fec0003800000 */
[----:B-1---5:R-:W-:Y:S01]  /*4020*/  IMAD.HI.U32 R33, R22, R7, RZ ;  /* 0x0000000716217227 */ /* 0x022fe200078e00ff */
[----:B------:R-:W-:Y:S02]  /*4030*/  ISETP.NE.AND P0, PT, R6, 0x1, PT ;  /* 0x000000010600780c */ /* 0x000fe40003f05270 */
[----:B------:R-:W-:Y:S01]  /*4040*/  ISETP.NE.AND P2, PT, R26, 0x1, PT ;  /* 0x000000011a00780c */ /* 0x000fe20003f45270 */
[----:B----4-:R-:W-:Y:S01]  /*4050*/  IMAD.HI.U32 R34, R19, R16, RZ ;  /* 0x0000001013227227 */ /* 0x010fe200078e00ff */
[----:B------:R-:W-:Y:S02]  /*4060*/  SHF.R.U32.HI R33, RZ, R18, R33 ;  /* 0x00000012ff217219 */ /* 0x000fe40000011621 */
[----:B------:R-:W-:Y:S01]  /*4070*/  ISETP.NE.AND P4, PT, R2, 0x1, PT ;  /* 0x000000010200780c */ /* 0x000fe20003f85270 */
[----:B------:R-:W-:Y:S01]  /*4080*/  IMAD.HI.U32 R38, R13, R16, RZ ;  /* 0x000000100d267227 */ /* 0x000fe200078e00ff */
[----:B------:R-:W-:Y:S02]  /*4090*/  SHF.R.U32.HI R34, RZ, R17, R34 ;  /* 0x00000011ff227219 */ /* 0x000fe40000011622 */
[----:B------:R-:W-:Y:S01]  /*40a0*/  SEL R3, R22, R33, !P0 ;  /* 0x0000002116037207 */ /* 0x000fe20004000000 */
[C---:B------:R-:W-:Y:S01]  /*40b0*/  IMAD.HI.U32 R33, R8.reuse, R7, RZ ;  /* 0x0000000708217227 */ /* 0x040fe200078e00ff */
[----:B------:R-:W-:Y:S02]  /*40c0*/  SEL R11, R19, R34, !P4 ;  /* 0x00000022130b7207 */ /* 0x000fe40006000000 */
[----:B------:R-:W-:Y:S01]  /*40d0*/  SHF.R.U32.HI R38, RZ, R17, R38 ;  /* 0x00000011ff267219 */ /* 0x000fe20000011626 */
[----:B------:R-:W-:Y:S01]  /*40e0*/  IMAD.HI.U32 R40, R3, R4, RZ ;  /* 0x0000000403287227 */ /* 0x000fe200078e00ff */
[----:B------:R-:W-:Y:S03]  /*40f0*/  SHF.R.U32.HI R33, RZ, R18, R33 ;  /* 0x00000012ff217219 */ /* 0x000fe60000011621 */
[----:B------:R-:W-:Y:S01]  /*4100*/  IMAD.HI.U32 R34, R11, R4, RZ ;  /* 0x000000040b227227 */ /* 0x000fe200078e00ff */
[----:B------:R-:W-:Y:S02]  /*4110*/  @P2 SHF.R.U32.HI R3, RZ, R5, R40 ;  /* 0x00000005ff032219 */ /* 0x000fe40000011628 */
[----:B------:R-:W-:Y:S02]  /*4120*/  SEL R9, R8, R33, !P0 ;  /* 0x0000002108097207 */ /* 0x000fe40004000000 */
[----:B------:R-:W-:Y:S01]  /*4130*/  @P2 SHF.R.U32.HI R11, RZ, R5, R34 ;  /* 0x00000005ff0b2219 */ /* 0x000fe20000011622 */
[C---:B------:R-:W-:Y:S01]  /*4140*/  IMAD R10, R26.reuse, R3, RZ ;  /* 0x000000031a0a7224 */ /* 0x040fe200078e02ff */
[----:B------:R-:W-:Y:S01]  /*4150*/  SEL R3, R13, R38, !P4 ;  /* 0x000000260d037207 */ /* 0x000fe20006000000 */
[C---:B------:R-:W-:Y:S03]  /*4160*/  IMAD.HI.U32 R14, R9.reuse, R4, RZ ;  /* 0x00000004090e7227 */ /* 0x040fe600078e00ff */
[----:B------:R-:W-:Y:S01]  /*4170*/  ISETP.GE.AND P0, PT, R9, R10, PT ;  /* 0x0000000a0900720c */ /* 0x000fe20003f06270 */
[C---:B------:R-:W-:Y:S01]  /*4180*/  IMAD R12, R26.reuse, R11, RZ ;  /* 0x0000000b1a0c7224 */ /* 0x040fe200078e02ff */
[-C--:B------:R-:W-:Y:S04]  /*4190*/  SHF.R.U32.HI R14, RZ, R5.reuse, R14 ;  /* 0x00000005ff0e7219 */ /* 0x080fe8000001160e */
[----:B------:R-:W-:Y:S02]  /*41a0*/  ISETP.GE.OR P0, PT, R3, R12, P0 ;  /* 0x0000000c0300720c */ /* 0x000fe40000706670 */
[----:B------:R-:W-:Y:S05]  /*41b0*/  SEL R15, R9, R14, !P2 ;  /* 0x0000000e090f7207 */ /* 0x000fea0005000000 */
[----:B------:R-:W-:Y:S04]  /*41c0*/  IMAD.MOV R14, RZ, RZ, -R15 ;  /* 0x000000ffff0e7224 */ /* 0x000fe800078e0a0f */
[----:B------:R-:W-:Y:S02]  /*41d0*/  IMAD R14, R26, R14, R9 ;  /* 0x0000000e1a0e7224 */ /* 0x000fe400078e0209 */
[C---:B------:R-:W-:Y:S05]  /*41e0*/  @!P0 IMAD.HI.U32 R10, R3.reuse, R4, RZ ;  /* 0x00000004030a8227 */ /* 0x040fea00078e00ff */
[----:B------:R-:W-:Y:S04]  /*41f0*/  @!P0 SHF.R.U32.HI R10, RZ, R5, R10 ;  /* 0x00000005ff0a8219 */ /* 0x000fe8000001160a */
[----:B------:R-:W-:Y:S01]  /*4200*/  @!P0 SEL R0, R3, R10, !P2 ;  /* 0x0000000a03008207 */ /* 0x000fe20005000000 */
[----:B------:R-:W-:Y:S03]  /*4210*/  IMAD.MOV R10, RZ, RZ, -R3 ;  /* 0x000000ffff0a7224 */ /* 0x000fe600078e0a03 */
[----:B------:R-:W-:Y:S01]  /*4220*/  @!P0 IADD3 R15, PT, PT, R15, -R0, RZ ;  /* 0x800000000f0f8210 */ /* 0x000fe20007ffe0ff */
[----:B------:R-:W-:Y:S01]  /*4230*/  @!P0 IMAD R0, R11, R14, R0 ;  /* 0x0000000e0b008224 */ /* 0x000fe200078e0200 */
[----:B------:R-:W-:Y:S01]  /*4240*/  IADD3 R11, PT, PT, -R9, RZ, RZ ;  /* 0x000000ff090b7210 */ /* 0x000fe20007ffe1ff */
[----:B------:R-:W-:Y:S02]  /*4250*/  IMAD R13, R2, R10, R13 ;  /* 0x0000000a020d7224 */ /* 0x000fe400078e020d */
[----:B------:R-:W-:Y:S02]  /*4260*/  @!P0 IMAD R9, R15, R26, R3 ;  /* 0x0000001a0f098224 */ /* 0x000fe400078e0203 */
[----:B------:R-:W-:Y:S02]  /*4270*/  @!P0 IMAD.MOV.U32 R3, RZ, RZ, R0 ;  /* 0x000000ffff038224 */ /* 0x000fe400078e0000 */
[----:B------:R-:W-:Y:S02]  /*4280*/  IMAD R8, R6, R11, R8 ;  /* 0x0000000b06087224 */ /* 0x000fe400078e0208 */
[----:B------:R-:W-:Y:S02]  /*4290*/  IMAD R13, R3, R2, R13 ;  /* 0x00000002030d7224 */ /* 0x000fe400078e020d */
[----:B------:R-:W-:Y:S02]  /*42a0*/  IMAD R8, R9, R6, R8 ;  /* 0x0000000609087224 */ /* 0x000fe400078e0208 */
.L_x_69:
[----:B------:R-:W-:Y:S05]  /*42b0*/  BRA.U UP1, `(.L_x_70) ;  /* 0x0000000101107547 */ /* 0x000fea000b800000 */
[----:B------:R-:W-:Y:S04]  /*42c0*/  MOV R0, UR6 ;  /* 0x0000000600007c02 */ /* 0x000fe80008000f00 */
[----:B------:R-:W-:Y:S04]  /*42d0*/  SHF.L.U32 R3, R0, 0x1f, RZ ;  /* 0x0000001f00037819 */ /* 0x000fe800000006ff */
[----:B------:R-:W2:Y:S02]  /*42e0*/  SYNCS.PHASECHK.TRANS64.TRYWAIT P0, [UR7+0x88], R3 ;  /* 0x00008803ff0075a7 */ /* 0x000ea40008001107 */
[----:B--2---:R-:W-:Y:S05]  /*42f0*/  @!P0 BRA `(.L_x_71) ;  /* 0x0000004400508947 */ /* 0x004fea0003800000 */
.L_x_70:
[----:B------:R-:W-:Y:S02]  /*4300*/  R2UR UR35, R21 ;  /* 0x00000000152372ca */ /* 0x000fe400000e0000 */
[----:B------:R-:W-:Y:S02]  /*4310*/  R2UR UR34, R20 ;  /* 0x00000000142272ca */ /* 0x000fe400000e0000 */
[----:B------:R-:W-:Y:S02]  /*4320*/  ISETP.NE.U32.AND P2, PT, RZ, UR4, PT ;  /* 0x00000004ff007c0c */ /* 0x000fe4000bf45070 */
[----:B------:R-:W-:Y:S02]  /*4330*/  SHF.L.U32 R12, R32, 0x1f, RZ ;  /* 0x0000001f200c7819 */ /* 0x000fe400000006ff */
[----:B------:R-:W-:Y:S05]  /*4340*/  ISETP.NE.AND.EX P2, PT, RZ, UR5, PT, P2 ;  /* 0x00000005ff007c0c */ /* 0x000fea000bf45320 */
[----:B------:R-:W-:Y:S02]  /*4350*/  USHF.L.U32 UR35, UR35, 0x6, URZ ;  /* 0x0000000623237899 */ /* 0x000fe400080006ff */
[----:B------:R-:W-:Y:S01]  /*4360*/  USHF.L.U32 UR34, UR34, 0x7, URZ ;  /* 0x0000000722227899 */ /* 0x000fe200080006ff */
[----:B------:R-:W-:Y:S11]  /*4370*/  BRA.U !UP3, `(.L_x_72) ;  /* 0x000000010b347547 */ /* 0x000ff6000b800000 */
[----:B------:R-:W-:Y:S01]  /*4380*/  UPLOP3.LUT UP0, UPT, UPT, UPT, UP2, 0x80, 0x8 ;  /* 0x000000000008789c */ /* 0x000fe20003f0f020 */
[----:B--2---:R-:W-:Y:S02]  /*4390*/  HFMA2 R0, -RZ, RZ, 0, 5.9604644775390625e-08 ;  /* 0x00000001ff007431 */ /* 0x004fe400000001ff */
[----:B------:R-:W-:Y:S03]  /*43a0*/  IMAD.MOV.U32 R59, RZ, RZ, 0x1 ;  /* 0x00000001ff3b7424 */ /* 0x000fe600078e00ff */
[----:B------:R-:W-:Y:S05]  /*43b0*/  PLOP3.LUT P0, PT, PT, PT, UP0, 0x80, 0x8 ;  /* 0x000000000008781c */ /* 0x000fea0003f0f008 */
[----:B------:R-:W2:Y:S01]  /*43c0*/  @UP0 LDCU.64 UR10, c[0x0][0x888] ;  /* 0x00011100ff0a07ac */ /* 0x000ea20008000a00 */
[----:B------:R-:W-:Y:S07]  /*43d0*/  @UP0 UIMAD UR8, UR36, UR4, URZ ;  /* 0x00000004240802a4 */ /* 0x000fee000f8e02ff */
[----:B------:R-:W-:Y:S01]  /*43e0*/  @!P0 PRMT R59, R0, 0x7610, R59 ;  /* 0x00007610003b8816 */ /* 0x000fe2000000003b */
[----:B--2---:R-:W-:Y:S03]  /*43f0*/  @UP0 UIMAD.WIDE UR10, UR8, 0x4, UR10 ;  /* 0x00000004080a08a5 */ /* 0x004fe6000f8e020a */
[----:B------:R-:W2:Y:S03]  /*4400*/  @!UP0 LDCU UR8, c[0x0][0x880] ;  /* 0x00011000ff0887ac */ /* 0x000ea60008000800 */
[----:B------:R-:W-:Y:S01]  /*4410*/  IMAD.U32 R10, RZ, RZ, UR10 ;  /* 0x0000000aff0a7e24 */ /* 0x000fe2000f8e00ff */
[----:B------:R-:W-:Y:S05]  /*4420*/  MOV R11, UR11 ;  /* 0x0000000b000b7c02 */ /* 0x000fea0008000f00 */
[----:B-----5:R3:W5:Y:S02]  /*4430*/  @P0 LDG.E R35, desc[UR46][R10.64] ;  /* 0x0000002e0a230981 */ /* 0x020764000c1e1900 */
[----:B--23--:R-:W-:Y:S07]  /*4440*/  @!P0 IMAD.U32 R35, RZ, RZ, UR8 ;  /* 0x00000008ff238e24 */ /* 0x00cfee000f8e00ff */
.L_x_72:
[----:B-----5:R-:W-:Y:S01]  /*4450*/  @!P2 FSETP.EQ.AND P0, PT, R35, RZ, PT ;  /* 0x000000ff2300a20b */ /* 0x020fe20003f02000 */
[----:B------:R-:W-:Y:S01]  /*4460*/  @!UPT UIADD3 URZ, UPT, UPT, URZ, URZ, URZ ;  /* 0x000000fffffff290 */ /* 0x000fe2000fffe0ff */
[----:B------:R-:W-:Y:S11]  /*4470*/  @!P2 BRA `(.L_x_73) ;  /* 0x000000000014a947 */ /* 0x000ff60003800000 */
[----:B------:R-:W-:Y:S02]  /*4480*/  LOP3.LUT P2, RZ, R59, 0xff, RZ, 0xc0, !PT ;  /* 0x000000ff3bff7812 */ /* 0x000fe4000784c0ff */
[----:B------:R-:W-:Y:S04]  /*4490*/  PLOP3.LUT P0, PT, PT, PT, UP0, 0x80, 0x8 ;  /* 0x000000000008781c */ /* 0x000fe80003f0f008 */
[----:B------:R-:W-:Y:S07]  /*44a0*/  PLOP3.LUT P0, PT, P0, PT, PT, 0x8, 0x80 ;  /* 0x000000000080781c */ /* 0x000fee000070e170 */
[----:B------:R-:W-:Y:S11]  /*44b0*/  @P2 FSETP.EQ.AND P0, PT, R35, RZ, PT ;  /* 0x000000ff2300220b */ /* 0x000ff60003f02000 */
[----:B------:R-:W-:Y:S02]  /*44c0*/  @!UPT UIADD3 URZ, UPT, UPT, URZ, URZ, URZ ;  /* 0x000000fffffff290 */ /* 0x000fe4000fffe0ff */
.L_x_73:
[----:B------:R-:W3:Y:S01]  /*44d0*/  SYNCS.PHASECHK.TRANS64.TRYWAIT P2, [UR7+0x60], R12 ;  /* 0x0000600cff0075a7 */ /* 0x000ee20008041107 */
[----:B------:R-:W-:Y:S04]  /*44e0*/  ELECT P4, URZ, PT ;  /* 0x0000000000ff782f */ /* 0x000fe80003880000 */
[----:B------:R-:W-:Y:S11]  /*44f0*/  PLOP3.LUT P4, PT, P0, P4, PT, 0xf2, 0x2f ;  /* 0x00000000002f781c */ /* 0x000ff60000789e72 */
[----:B------:R-:W-:Y:S02]  /*4500*/  @!UPT UIADD3 URZ, UPT, UPT, URZ, URZ, URZ ;  /* 0x000000fffffff290 */ /* 0x000fe4000fffe0ff */
[----:B-1----:R-:W-:Y:S05]  /*4510*/  @!P4 IADD3 R9, P0, PT, R36, 0x580, RZ ;  /* 0x000005802409c810 */ /* 0x002fea0007f1e0ff */
[----:B--2---:R-:W-:Y:S01]  /*4520*/  @!P4 IMAD.X R0, RZ, RZ, R37, P0 ;  /* 0x000000ffff00c224 */ /* 0x004fe200000e0625 */
[----:B---3--:R-:W-:Y:S07]  /*4530*/  @!P2 BRA `(.L_x_74) ;  /* 0x0000004000d8a947 */ /* 0x008fee0003800000 */
.L_x_161:
[----:B------:R-:W-:Y:S01]  /*4540*/  @!P4 R2UR UR8, R0 ;  /* 0x000000000008c2ca */ /* 0x000fe200000e0000 */
[----:B------:R-:W-:Y:S01]  /*4550*/  VOTEU.ALL UP1, P4 ;  /* 0x0000000000ff7886 */ /* 0x000fe20002020000 */
[----:B------:R-:W-:Y:S01]  /*4560*/  @!P4 R2UR UR9, R9 ;  /* 0x000000000909c2ca */ /* 0x000fe200000e0000 */
[----:B------:R-:W-:Y:S01]  /*4570*/  @!P4 IMAD.MOV.U32 R0, RZ, RZ, 0x1000 ;  /* 0x00001000ff00c424 */ /* 0x000fe200078e00ff */
[----:B------:R-:W-:Y:S01]  /*4580*/  UMOV UR10, 0x0 ;  /* 0x00000000000a7882 */ /* 0x000fe20000000000 */
[----:B------:R-:W-:Y:S01]  /*4590*/  UMOV UR11, 0x10000000 ;  /* 0x10000000000b7882 */ /* 0x000fe20000000000 */
[----:B------:R-:W-:Y:S01]  /*45a0*/  @!UP1 UIADD3 UR32, UPT, UPT, UR7, 0x200, URZ ;  /* 0x0000020007209890 */ /* 0x000fe2000fffe0ff */
[----:B------:R-:W-:Y:S01]  /*45b0*/  @!P4 IADD3 R9, P0, PT, R36, 0x580, RZ ;  /* 0x000005802409c810 */ /* 0x000fe20007f1e0ff */
[----:B------:R-:W-:Y:S05]  /*45c0*/  VOTEU.ALL UP1, P4 ;  /* 0x0000000000ff7886 */ /* 0x000fea0002020000 */
[----:B------:R-:W-:Y:S01]  /*45d0*/  IMAD.U32 R11, RZ, RZ, UR8 ;  /* 0x00000008ff0b7e24 */ /* 0x000fe2000f8e00ff */
[----:B------:R-:W-:Y:S01]  /*45e0*/  UPRMT UR8, UR37, 0x654, UR33 ;  /* 0x0000065425087896 */ /* 0x000fe20008000021 */
[----:B------:R-:W-:Y:S03]  /*45f0*/  IMAD.U32 R10, RZ, RZ, UR9 ;  /* 0x00000009ff0a7e24 */ /* 0x000fe6000f8e00ff */
[----:B------:R-:W-:Y:S02]  /*4600*/  @!P4 R2UR UR15, R11 ;  /* 0x000000000b0fc2ca */ /* 0x000fe400000e0000 */
[----:B------:R-:W-:Y:S11]  /*4610*/  @!P4 R2UR UR14, R10 ;  /* 0x000000000a0ec2ca */ /* 0x000ff600000e0000 */
[----:B------:R-:W-:Y:S02]  /*4620*/  @!UPT UIADD3 URZ, UPT, UPT, URZ, URZ, URZ ;  /* 0x000000fffffff290 */ /* 0x000fe4000fffe0ff */
[----:B------:R2:W-:Y:S01]  /*4630*/  @!UP1 UTMALDG.3D [UR32], [UR14], desc[UR10] ;  /* 0x00000a200e0095b4 */ /* 0x0005e20008011000 */
[----:B------:R3:W-:Y:S01]  /*4640*/  @!P4 SYNCS.ARRIVE.TRANS64.RED.A0TR RZ, [UR7+0x40], R0 ;  /* 0x00004000ffffc9a7 */ /* 0x0007e20008300407 */
[----:B------:R-:W-:Y:S01]  /*4650*/  SYNCS.ARRIVE.TRANS64.RED.A1T0 RZ, [UR8], RZ ;  /* 0x000000ffffff79a7 */ /* 0x000fe20008100408 */
[----:B---3--:R-:W-:Y:S01]  /*4660*/  @!P4 IMAD.X R0, RZ, RZ, R37, P0 ;  /* 0x000000ffff00c224 */ /* 0x008fe200000e0625 */
[----:B------:R-:W3:Y:S02]  /*4670*/  SYNCS.PHASECHK.TRANS64.TRYWAIT P2, [UR7+0x68], R12 ;  /* 0x0000680cff0075a7 */ /* 0x000ee40008041107 */
[----:B--23--:R-:W-:Y:S05]  /*4680*/  @!P2 BRA `(.L_x_75) ;  /* 0x00000040009ca947 */ /* 0x00cfea0003800000 */
.L_x_163:
        /* <DEDUP_REMOVED lines=8> */
[----:B------:R-:W-:Y:S01]  /*4710*/  @!UP1 UIADD3 UR24, UPT, UPT, UR7, 0x1200, URZ ;  /* 0x0000120007189890 */ /* 0x000fe2000fffe0ff */
[----:B------:R-:W-:Y:S01]  /*4720*/  VOTEU.ALL UP1, P4 ;  /* 0x0000000000ff7886 */ /* 0x000fe20002020000 */
[----:B------:R-:W-:Y:S01]  /*4730*/  UMOV UR27, UR35 ;  /* 0x00000023001b7c82 */ /* 0x000fe20008000000 */
[----:B------:R-:W-:Y:S02]  /*4740*/  UMOV UR28, UR36 ;  /* 0x00000024001c7c82 */ /* 0x000fe40008000000 */
[----:B------:R-:W-:Y:S01]  /*4750*/  IMAD.U32 R11, RZ, RZ, UR8 ;  /* 0x00000008ff0b7e24 */ /* 0x000fe2000f8e00ff */
[----:B------:R-:W-:Y:S01]  /*4760*/  UPRMT UR8, UR37, 0x654, UR25 ;  /* 0x0000065425087896 */ /* 0x000fe20008000019 */
[----:B------:R-:W-:Y:S02]  /*4770*/  IMAD.U32 R10, RZ, RZ, UR9 ;  /* 0x00000009ff0a7e24 */ /* 0x000fe4000f8e00ff */
[----:B------:R-:W-:Y:S01]  /*4780*/  @!P4 IMAD.X R20, RZ, RZ, R37, P0 ;  /* 0x000000ffff14c224 */ /* 0x000fe200000e0625 */
[----:B------:R-:W-:Y:S02]  /*4790*/  @!P4 R2UR UR15, R11 ;  /* 0x000000000b0fc2ca */ /* 0x000fe400000e0000 */
[----:B------:R-:W-:Y:S11]  /*47a0*/  @!P4 R2UR UR14, R10 ;  /* 0x000000000a0ec2ca */ /* 0x000ff600000e0000 */
[----:B------:R-:W-:Y:S02]  /*47b0*/  @!UPT UIADD3 URZ, UPT, UPT, URZ, URZ, URZ ;  /* 0x000000fffffff290 */ /* 0x000fe4000fffe0ff */
[----:B------:R2:W-:Y:S01]  /*47c0*/  @!UP1 UTMALDG.3D [UR24], [UR14], desc[UR10] ;  /* 0x00000a180e0095b4 */ /* 0x0005e20008011000 */
[----:B------:R2:W-:Y:S01]  /*47d0*/  @!P4 SYNCS.ARRIVE.TRANS64.RED.A0TR RZ, [UR7+0x48], R0 ;  /* 0x00004800ffffc9a7 */ /* 0x0005e20008300407 */
[----:B------:R-:W-:Y:S01]  /*47e0*/  SYNCS.ARRIVE.TRANS64.RED.A1T0 RZ, [UR8], RZ ;  /* 0x000000ffffff79a7 */ /* 0x000fe20008100408 */
[----:B------:R-:W3:Y:S02]  /*47f0*/  SYNCS.PHASECHK.TRANS64.TRYWAIT P2, [UR7+0x70], R12 ;  /* 0x0000700cff0075a7 */ /* 0x000ee40008041107 */
[----:B--23--:R-:W-:Y:S05]  /*4800*/  @!P2 BRA `(.L_x_76) ;  /* 0x000000400054a947 */ /* 0x00cfea0003800000 */
.L_x_165:
[----:B------:R-:W2:Y:S01]  /*4810*/  LDC.64 R14, c[0x0][0xb10] ;  /* 0x0002c400ff0e7b82 */ /* 0x000ea20000000a00 */
[----:B------:R-:W-:Y:S01]  /*4820*/  @!P4 R2UR UR8, R20 ;  /* 0x000000001408c2ca */ /* 0x000fe200000e0000 */
[----:B------:R-:W-:Y:S01]  /*4830*/  VOTEU.ALL UP1, P4 ;  /* 0x0000000000ff7886 */ /* 0x000fe20002020000 */
[----:B------:R-:W-:Y:S01]  /*4840*/  @!P4 R2UR UR9, R21 ;  /* 0x000000001509c2ca */ /* 0x000fe200000e0000 */
[----:B------:R-:W-:Y:S01]  /*4850*/  UMOV UR10, 0x0 ;  /* 0x00000000000a7882 */ /* 0x000fe20000000000 */
[----:B------:R-:W-:Y:S03]  /*4860*/  UMOV UR11, 0x10000000 ;  /* 0x10000000000b7882 */ /* 0x000fe60000000000 */
[----:B------:R-:W3:Y:S01]  /*4870*/  LDC.64 R10, c[0x0][0xb18] ;  /* 0x0002c600ff0a7b82 */ /* 0x000ee20000000a00 */
[----:B------:R-:W-:Y:S01]  /*4880*/  @!UP1 UIADD3 UR18, UPT, UPT, UR34, 0x40, URZ ;  /* 0x0000004022129890 */ /* 0x000fe2000fffe0ff */
[----:B------:R-:W-:Y:S01]  /*4890*/  @P3 SHF.R.U32.HI R24, RZ, 0x10, R29 ;  /* 0x00000010ff183819 */ /* 0x000fe2000001161d */
[----:B------:R-:W-:Y:S01]  /*48a0*/  @!UP1 UIADD3 UR16, UPT, UPT, UR7, 0x2200, URZ ;  /* 0x0000220007109890 */ /* 0x000fe2000fffe0ff */
[----:B------:R-:W-:Y:S01]  /*48b0*/  VIADD R27, R27, 0x1 ;  /* 0x000000011b1b7836 */ /* 0x000fe20000000000 */
[----:B------:R-:W-:Y:S03]  /*48c0*/  VOTEU.ALL UP1, P4 ;  /* 0x0000000000ff7886 */ /* 0x000fe60002020000 */
[----:B------:R-:W5:Y:S01]  /*48d0*/  @!P1 LDC R0, c[0x0][0xb20] ;  /* 0x0002c800ff009b82 */ /* 0x000f620000000800 */
[----:B------:R-:W-:Y:S01]  /*48e0*/  UMOV UR19, UR35 ;  /* 0x0000002300137c82 */ /* 0x000fe20008000000 */
[----:B------:R-:W-:Y:S01]  /*48f0*/  IMAD.U32 R21, RZ, RZ, UR8 ;  /* 0x00000008ff157e24 */ /* 0x000fe2000f8e00ff */
[----:B------:R-:W-:Y:S05]  /*4900*/  UMOV UR20, UR36 ;  /* 0x0000002400147c82 */ /* 0x000fea0008000000 */
[----:B-1----:R-:W1:Y:S01]  /*4910*/  @!P1 LDC R3, c[0x0][0xb0c] ;  /* 0x0002c300ff039b82 */ /* 0x002e620000000800 */
[----:B------:R-:W-:Y:S01]  /*4920*/  IMAD.U32 R20, RZ, RZ, UR9 ;  /* 0x00000009ff147e24 */ /* 0x000fe2000f8e00ff */
[----:B------:R-:W-:Y:S01]  /*4930*/  UPRMT UR8, UR37, 0x654, UR17 ;  /* 0x0000065425087896 */ /* 0x000fe20008000011 */
[----:B------:R-:W-:Y:S03]  /*4940*/  @!P4 R2UR UR15, R21 ;  /* 0x00000000150fc2ca */ /* 0x000fe600000e0000 */
[----:B------:R-:W-:Y:S01]  /*4950*/  @!P4 R2UR UR14, R20 ;  /* 0x00000000140ec2ca */ /* 0x000fe200000e0000 */
[----:B------:R-:W-:Y:S11]  /*4960*/  @!P4 IMAD.MOV.U32 R20, RZ, RZ, 0x1000 ;  /* 0x00001000ff14c424 */ /* 0x000ff600078e00ff */
[----:B------:R-:W-:Y:S01]  /*4970*/  @!UPT UIADD3 URZ, UPT, UPT, URZ, URZ, URZ ;  /* 0x000000fffffff290 */ /* 0x000fe2000fffe0ff */
[----:B------:R1:W-:Y:S01]  /*4980*/  @!UP1 UTMALDG.3D [UR16], [UR14], desc[UR10] ;  /* 0x00000a100e0095b4 */ /* 0x0003e20008011000 */
[----:B------:R1:W-:Y:S02]  /*4990*/  @!P4 SYNCS.ARRIVE.TRANS64.RED.A0TR RZ, [UR7+0x50], R20 ;  /* 0x00005014ffffc9a7 */ /* 0x0003e40008300407 */
[----:B-1----:R-:W-:Y:S01]  /*49a0*/  @!P1 ISETP.NE.AND P2, PT, R3, 0x1, PT ;  /* 0x000000010300980c */ /* 0x002fe20003f45270 */
[C---:B--2---:R-:W-:Y:S01]  /*49b0*/  @!P1 IMAD.HI.U32 R14, R13.reuse, R14, RZ ;  /* 0x0000000e0d0e9227 */ /* 0x044fe200078e00ff */
[----:B---3--:R-:W-:Y:S03]  /*49c0*/  @!P1 ISETP.NE.AND P0, PT, R10, 0x1, PT ;  /* 0x000000010a00980c */ /* 0x008fe60003f05270 */
[C---:B------:R-:W-:Y:S01]  /*49d0*/  @!P1 IMAD.HI.U32 R11, R8.reuse, R11, RZ ;  /* 0x0000000b080b9227 */ /* 0x040fe200078e00ff */
[----:B------:R-:W-:Y:S04]  /*49e0*/  @!P1 SHF.R.U32.HI R14, RZ, R15, R14 ;  /* 0x0000000fff0e9219 */ /* 0x000fe8000001160e */
[----:B-----5:R-:W-:Y:S01]  /*49f0*/  @!P1 SHF.R.U32.HI R9, RZ, R0, R11 ;  /* 0x00000000ff099219 */ /* 0x020fe2000001160b */
[----:B------:R-:W-:Y:S01]  /*4a00*/  SYNCS.ARRIVE.TRANS64.RED.A1T0 RZ, [UR8], RZ ;  /* 0x000000ffffff79a7 */ /* 0x000fe20008100408 */
[----:B------:R-:W-:Y:S02]  /*4a10*/  @!P1 SEL R14, R13, R14, !P2 ;  /* 0x0000000e0d0e9207 */ /* 0x000fe40005000000 */
[----:B------:R-:W-:Y:S01]  /*4a20*/  @!P1 SEL R9, R8, R9, !P0 ;  /* 0x0000000908099207 */ /* 0x000fe20004000000 */
[----:B------:R-:W1:Y:S04]  /*4a30*/  SYNCS.PHASECHK.TRANS64.TRYWAIT P5, [UR7+0x78], R12 ;  /* 0x0000780cff0075a7 */ /* 0x000e6800080a1107 */
[----:B------:R-:W-:Y:S02]  /*4a40*/  @!P1 IMAD.IADD R0, R9, 0x1, -R14 ;  /* 0x0000000109009824 */ /* 0x000fe400078e0a0e */
[----:B------:R-:W-:Y:S02]  /*4a50*/  @!P1 IMAD.IADD R9, R14, 0x1, -R9 ;  /* 0x000000010e099824 */ /* 0x000fe400078e0a09 */
[----:B------:R-:W-:Y:S02]  /*4a60*/  @!P1 IMAD R13, R0, R3, R13 ;  /* 0x00000003000d9224 */ /* 0x000fe400078e020d */
[----:B------:R-:W-:Y:S01]  /*4a70*/  @!P1 IMAD R8, R9, R10, R8 ;  /* 0x0000000a09089224 */ /* 0x000fe200078e0208 */
[----:B-1----:R-:W-:Y:S06]  /*4a80*/  @!P5 BRA `(.L_x_77) ;  /* 0x0000003c00ccd947 */ /* 0x002fec0003800000 */
.L_x_167:
[----:B-1----:R-:W-:Y:S01]  /*4a90*/  @!P4 IADD3 R3, P0, PT, R36, 0x580, RZ ;  /* 0x000005802403c810 */ /* 0x002fe20007f1e0ff */
[----:B------:R-:W-:Y:S01]  /*4aa0*/  VOTEU.ALL UP1, P4 ;  /* 0x0000000000ff7886 */ /* 0x000fe20002020000 */
[----:B------:R-:W-:Y:S01]  /*4ab0*/  UMOV UR18, 0x0 ;  /* 0x0000000000127882 */ /* 0x000fe20000000000 */
[----:B------:R-:W-:Y:S01]  /*4ac0*/  UMOV UR19, 0x10000000 ;  /* 0x1000000000137882 */ /* 0x000fe20000000000 */
[----:B------:R-:W-:Y:S01]  /*4ad0*/  @!P4 R2UR UR9, R3 ;  /* 0x000000000309c2ca */ /* 0x000fe200000e0000 */
[----:B------:R-:W-:Y:S01]  /*4ae0*/  @!P4 IMAD.X R0, RZ, RZ, R37, P0 ;  /* 0x000000ffff00c224 */ /* 0x000fe200000e0625 */
[----:B------:R-:W-:Y:S01]  /*4af0*/  @!UP1 UIADD3 UR10, UPT, UPT, UR34, 0x60, URZ ;  /* 0x00000060220a9890 */ /* 0x000fe2000fffe0ff */
[----:B------:R-:W-:Y:S01]  /*4b00*/  ISETP.NE.AND P0, PT, R27, 0x2, PT ;  /* 0x000000021b00780c */ /* 0x000fe20003f05270 */
[----:B------:R-:W-:Y:S01]  /*4b10*/  UMOV UR11, UR35 ;  /* 0x00000023000b7c82 */ /* 0x000fe20008000000 */
[----:B------:R-:W-:Y:S01]  /*4b20*/  UMOV UR12, UR36 ;  /* 0x00000024000c7c82 */ /* 0x000fe20008000000 */
[----:B------:R-:W-:Y:S01]  /*4b30*/  @!P4 R2UR UR8, R0 ;  /* 0x000000000008c2ca */ /* 0x000fe200000e0000 */
[----:B------:R-:W-:Y:S01]  /*4b40*/  IMAD.IADD R20, R8, 0x1, R58 ;  /* 0x0000000108147824 */ /* 0x000fe200078e023a */
[----:B------:R-:W-:Y:S01]  /*4b50*/  @P3 R2UR UR36, R24 ;  /* 0x00000000182432ca */ /* 0x000fe200000e0000 */
[----:B------:R-:W-:Y:S01]  /*4b60*/  IMAD.IADD R21, R13, 0x1, R60 ;  /* 0x000000010d157824 */ /* 0x000fe200078e023c */
[----:B------:R-:W-:Y:S02]  /*4b70*/  SEL R0, RZ, 0x1, P0 ;  /* 0x00000001ff007807 */ /* 0x000fe40000000000 */
[----:B------:R-:W-:Y:S01]  /*4b80*/  LOP3.LUT R32, R32, 0x1, RZ, 0x3c, !PT ;  /* 0x0000000120207812 */ /* 0x000fe200078e3cff */
[----:B------:R-:W-:Y:S01]  /*4b90*/  IMAD.U32 R10, RZ, RZ, UR9 ;  /* 0x00000009ff0a7e24 */ /* 0x000fe2000f8e00ff */
[----:B------:R-:W-:Y:S01]  /*4ba0*/  @!UP1 UIADD3 UR9, UPT, UPT, UR7, 0x58, URZ ;  /* 0x0000005807099890 */ /* 0x000fe2000fffe0ff */
[----:B------:R-:W-:Y:S02]  /*4bb0*/  LOP3.LUT R25, R25, R0, RZ, 0x3c, !PT ;  /* 0x0000000019197212 */ /* 0x000fe400078e3cff */
[----:B------:R-:W-:Y:S02]  /*4bc0*/  SEL R27, R27, RZ, P0 ;  /* 0x000000ff1b1b7207 */ /* 0x000fe40000000000 */
[----:B------:R-:W-:Y:S01]  /*4bd0*/  IMAD.U32 R11, RZ, RZ, UR8 ;  /* 0x00000008ff0b7e24 */ /* 0x000fe2000f8e00ff */
[----:B------:R-:W-:Y:S01]  /*4be0*/  @!P4 R2UR UR14, R10 ;  /* 0x000000000a0ec2ca */ /* 0x000fe200000e0000 */
[----:B------:R-:W-:Y:S01]  /*4bf0*/  @!UP1 UIADD3 UR8, UPT, UPT, UR7, 0x3200, URZ ;  /* 0x0000320007089890 */ /* 0x000fe2000fffe0ff */
[----:B------:R-:W-:Y:S02]  /*4c00*/  VOTEU.ALL UP1, P4 ;  /* 0x0000000000ff7886 */ /* 0x000fe40002020000 */
[----:B------:R-:W-:Y:S11]  /*4c10*/  @!P4 R2UR UR15, R11 ;  /* 0x000000000b0fc2ca */ /* 0x000ff600000e0000 */
[----:B------:R-:W-:Y:S02]  /*4c20*/  @!UPT UIADD3 URZ, UPT, UPT, URZ, URZ, URZ ;  /* 0x000000fffffff290 */ /* 0x000fe4000fffe0ff */
[----:B------:R2:W-:Y:S01]  /*4c30*/  @!UP1 UTMALDG.3D [UR8], [UR14], desc[UR18] ;  /* 0x000012080e0095b4 */ /* 0x0005e20008011000 */
[----:B------:R2:W-:Y:S01]  /*4c40*/  @!P4 SYNCS.ARRIVE.TRANS64.RED.A0TR RZ, [UR7+0x58], R23 ;  /* 0x00005817ffffc9a7 */ /* 0x0005e20008300407 */
[----:B------:R-:W-:Y:S01]  /*4c50*/  UPLOP3.LUT UP1, UPT, UPT, UPT, UPT, 0x80, 0x8 ;  /* 0x000000000008789c */ /* 0x000fe20003f2f070 */
[----:B------:R-:W-:Y:S01]  /*4c60*/  SYNCS.ARRIVE.TRANS64.RED.A1T0 RZ, [UR13], RZ ;  /* 0x000000ffffff79a7 */ /* 0x000fe2000810040d */
[----:B------:R-:W-:Y:S09]  /*4c70*/  @P3 BRA `(.L_x_78) ;  /* 0xfffffff000943947 */ /* 0x000ff2000383ffff */
[----:B------:R-:W-:-:S04]  /*4c80*/  SHF.L.U32 R3, R32, 0x1f, RZ ;  /* 0x0000001f20037819 */ /* 0x000fc800000006ff */
[----:B------:R-:W1:Y:S02]  /*4c90*/  SYNCS.PHASECHK.TRANS64.TRYWAIT P0, [UR7+0x60], R3 ;  /* 0x00006003ff0075a7 */ /* 0x000e640008001107 */
[----:B-1----:R-:W-:Y:S05]  /*4ca0*/  @!P0 BRA `(.L_x_79) ;  /* 0x0000003c005c8947 */ /* 0x002fea0003800000 */
.L_x_169:
[----:B------:R-:W3:Y:S02]  /*4cb0*/  SYNCS.PHASECHK.TRANS64.TRYWAIT P0, [UR7+0x68], R3 ;  /* 0x00006803ff0075a7 */ /* 0x000ee40008001107 */
[----:B---3--:R-:W-:Y:S05]  /*4cc0*/  @!P0 BRA `(.L_x_80) ;  /* 0x0000003c006c8947 */ /* 0x008fea0003800000 */
.L_x_171:
[----:B------:R-:W3:Y:S02]  /*4cd0*/  SYNCS.PHASECHK.TRANS64.TRYWAIT P0, [UR7+0x70], R3 ;  /* 0x00007003ff0075a7 */ /* 0x000ee40008001107 */
[----:B---3--:R-:W-:Y:S05]  /*4ce0*/  @!P0 BRA `(.L_x_81) ;  /* 0x0000003c007c8947 */ /* 0x008fea0003800000 */
.L_x_173:
[----:B-1----:R-:W-:-:S07]  /*4cf0*/  MOV R0, UR7 ;  /* 0x0000000700007c02 */ /* 0x002fce0008000f00 */
.L_x_82:
[----:B-1----:R-:W-:-:S04]  /*4d00*/  SHF.L.U32 R3, R32, 0x1f, RZ ;  /* 0x0000001f20037819 */ /* 0x002fc800000006ff */
[----:B------:R1:W3:Y:S03]  /*4d10*/  SYNCS.PHASECHK.TRANS64.TRYWAIT P0, [R0+URZ+0x78], R3 ;  /* 0x00007803000075a7 */ /* 0x0002e600080011ff */
[----:B---3--:R-:W-:Y:S05]  /*4d20*/  @!P0 NANOSLEEP.SYNCS 0x989680 ;  /* 0x009896800000895d */ /* 0x008fea0003900000 */
[----:B------:R-:W3:Y:S02]  /*4d30*/  @!P0 SYNCS.PHASECHK.TRANS64 P0, [R0+URZ+0x78], R3 ;  /* 0x00007803000085a7 */ /* 0x000ee400080010ff */
[----:B--23--:R-:W-:Y:S05]  /*4d40*/  @P0 EXIT ;  /* 0x000000000000094d */ /* 0x00cfea0003800000 */
[----:B------:R-:W-:Y:S05]  /*4d50*/  BRA `(.L_x_82) ;  /* 0xfffffffc00e87947 */ /* 0x000fea000383ffff */
.L_x_67:
[----:B------:R-:W-:-:S06]  /*4d60*/  UISETP.GE.AND UP1, UPT, UR8, 0x4, UPT ;  /* 0x000000040800788c */ /* 0x000fcc000bf26270 */
[----:B------:R-:W-:-:S13]  /*4d70*/  PLOP3.LUT P0, PT, PT, PT, UP1, 0x80, 0x8 ;  /* 0x000000000008781c */ /* 0x000fda0003f0f018 */
[----:B------:R-:W-:Y:S05]  /*4d80*/  @!P0 EXIT ;  /* 0x000000000000894d */ /* 0x000fea0003800000 */
[----:B------:R-:W-:Y:S01]  /*4d90*/  BAR.SYNC.DEFER_BLOCKING 0x6, 0xa0 ;  /* 0x0182800000007b1d */ /* 0x000fe20000010000 */
[C---:B------:R-:W-:Y:S01]  /*4da0*/  IMAD.SHL.U32 R7, R72.reuse, 0x20, RZ ;  /* 0x0000002048077824 */ /* 0x040fe200078e00ff */
[----:B------:R-:W-:Y:S01]  /*4db0*/  SHF.R.U32.HI R0, RZ, 0x1, R72 ;  /* 0x00000001ff007819 */ /* 0x000fe20000011648 */
[C---:B------:R-:W-:Y:S01]  /*4dc0*/  IMAD.SHL.U32 R64, R72.reuse, 0x10, RZ ;  /* 0x0000001048407824 */ /* 0x040fe200078e00ff */
[C---:B------:R-:W-:Y:S01]  /*4dd0*/  LOP3.LUT P0, RZ, R72.reuse, 0x4, RZ, 0xc0, !PT ;  /* 0x0000000448ff7812 */ /* 0x040fe2000780c0ff */
[----:B------:R-:W-:Y:S01]  /*4de0*/  IMAD.U32 R32, R72, 0x10000, RZ ;  /* 0x0001000048207824 */ /* 0x000fe200078e00ff */
[----:B------:R-:W-:Y:S02]  /*4df0*/  UMOV UR48, 0x400 ;  /* 0x0000040000307882 */ /* 0x000fe40000000000 */
[----:B------:R-:W1:Y:S01]  /*4e00*/  LDC R63, c[0x0][0x370] ;  /* 0x0000dc00ff3f7b82 */ /* 0x000e620000000800 */
[----:B------:R-:W-:Y:S01]  /*4e10*/  ULEA UR48, UR37, UR48, 0x18 ;  /* 0x0000003025307291 */ /* 0x000fe2000f8ec0ff */
[----:B------:R-:W-:Y:S01]  /*4e20*/  LOP3.LUT R5, R7, 0xc0, RZ, 0xc0, !PT ;  /* 0x000000c007057812 */ /* 0x000fe200078ec0ff */
[----:B------:R-:W-:Y:S01]  /*4e30*/  IMAD.MOV.U32 R71, RZ, RZ, 0x20 ;  /* 0x00000020ff477424 */ /* 0x000fe200078e00ff */
[----:B------:R-:W-:Y:S01]  /*4e40*/  LOP3.LUT R64, R64, 0x600, RZ, 0xc0, !PT ;  /* 0x0000060040407812 */ /* 0x000fe200078ec0ff */
[----:B------:R-:W-:Y:S01]  /*4e50*/  UIADD3 UR4, UPT, UPT, UR48, 0x200, URZ ;  /* 0x0000020030047890 */ /* 0x000fe2000fffe0ff */
[----:B------:R-:W-:Y:S01]  /*4e60*/  LOP3.LUT R0, R5, 0x8, R0, 0xf8, !PT ;  /* 0x0000000805007812 */ /* 0x000fe200078ef800 */
[----:B------:R-:W-:Y:S01]  /*4e70*/  IMAD.SHL.U32 R5, R72, 0x4, RZ ;  /* 0x0000000448057824 */ /* 0x000fe200078e00ff */
[----:B------:R-:W2:Y:S01]  /*4e80*/  LDC R28, c[0x0][0xb0c] ;  /* 0x0002c300ff1c7b82 */ /* 0x000ea20000000800 */
[----:B------:R-:W-:Y:S01]  /*4e90*/  LOP3.LUT R64, R64, 0x20, R7, 0xf8, !PT ;  /* 0x0000002040407812 */ /* 0x000fe200078ef807 */
[----:B------:R-:W-:Y:S01]  /*4ea0*/  IMAD.MOV.U32 R70, RZ, RZ, 0x1 ;  /* 0x00000001ff467424 */ /* 0x000fe200078e00ff */
[----:B------:R-:W-:Y:S01]  /*4eb0*/  LOP3.LUT R32, R32, 0x600000, RZ, 0xc0, !PT ;  /* 0x0060000020207812 */ /* 0x000fe200078ec0ff */
[----:B------:R-:W-:Y:S01]  /*4ec0*/  IMAD.MOV.U32 R30, RZ, RZ, RZ ;  /* 0x000000ffff1e7224 */ /* 0x000fe200078e00ff */
[----:B------:R-:W-:-:S02]  /*4ed0*/  LOP3.LUT R5, R0, 0x18, R5, 0x78, !PT ;  /* 0x0000001800057812 */ /* 0x000fc400078e7805 */
[----:B------:R-:W-:Y:S02]  /*4ee0*/  CS2R R68, SRZ ;  /* 0x0000000000447805 */ /* 0x000fe4000001ff00 */
[----:B------:R-:W-:Y:S01]  /*4ef0*/  LOP3.LUT R64, R64, 0x100, R7, 0xf8, !PT ;  /* 0x0000010040407812 */ /* 0x000fe200078ef807 */
[----:B------:R-:W4:Y:S01]  /*4f00*/  LDC R61, c[0x0][0xb20] ;  /* 0x0002c800ff3d7b82 */ /* 0x000f220000000800 */
[----:B------:R-:W3:Y:S01]  /*4f10*/  LDS R3, [UR48+0x140] ;  /* 0x00014030ff037984 */ /* 0x000ee20008000800 */
[----:B------:R-:W-:Y:S01]  /*4f20*/  LOP3.LUT R72, R72, 0x60, RZ, 0xc0, !PT ;  /* 0x0000006048487812 */ /* 0x000fe200078ec0ff */
[----:B------:R-:W-:Y:S01]  /*4f30*/  IMAD.MOV.U32 R75, RZ, RZ, RZ ;  /* 0x000000ffff4b7224 */ /* 0x000fe200078e00ff */
[----:B------:R-:W-:Y:S01]  /*4f40*/  LOP3.LUT R64, R64, R5, RZ, 0xfc, !PT ;  /* 0x0000000540407212 */ /* 0x000fe200078efcff */
[----:B------:R-:W-:Y:S01]  /*4f50*/  IMAD.U32 R66, RZ, RZ, UR4 ;  /* 0x00000004ff427e24 */ /* 0x000fe2000f8e00ff */
[----:B------:R-:W-:Y:S01]  /*4f60*/  SEL R71, R71, 0xffffffe0, !P0 ;  /* 0xffffffe047477807 */ /* 0x000fe20004000000 */
[----:B------:R-:W1:Y:S01]  /*4f70*/  LDCU.64 UR52, c[0x0][0x348] ;  /* 0x00006900ff3477ac */ /* 0x000e620008000a00 */
[----:B------:R-:W1:Y:S01]  /*4f80*/  LDC R27, c[0x0][0xb30] ;  /* 0x0002cc00ff1b7b82 */ /* 0x000e620000000800 */
[----:B------:R-:W1:Y:S01]  /*4f90*/  LDCU.64 UR38, c[0x0][0x888] ;  /* 0x00011100ff2677ac */ /* 0x000e620008000a00 */
[----:B------:R-:W1:Y:S06]  /*4fa0*/  LDCU.64 UR44, c[0x0][0x890] ;  /* 0x00011200ff2c77ac */ /* 0x000e6c0008000a00 */
[----:B------:R-:W1:Y:S01]  /*4fb0*/  LDC.64 R56, c[0x0][0xb10] ;  /* 0x0002c400ff387b82 */ /* 0x000e620000000a00 */
[----:B------:R-:W-:Y:S01]  /*4fc0*/  UMOV UR49, URZ ;  /* 0x000000ff00317c82 */ /* 0x000fe20008000000 */
[----:B------:R-:W-:-:S06]  /*4fd0*/  UMOV UR51, URZ ;  /* 0x000000ff00337c82 */ /* 0x000fcc0008000000 */
[----:B------:R-:W1:Y:S08]  /*4fe0*/  LDC.64 R24, c[0x0][0xb18] ;  /* 0x0002c600ff187b82 */ /* 0x000e700000000a00 */
[----:B------:R-:W1:Y:S08]  /*4ff0*/  LDC.64 R22, c[0x0][0xb28] ;  /* 0x0002ca00ff167b82 */ /* 0x000e700000000a00 */
[----:B------:R-:W1:Y:S01]  /*5000*/  LDC.64 R54, c[0x0][0x8b0] ;  /* 0x00022c00ff367b82 */ /* 0x000e620000000a00 */
[----:B---3--:R-:W-:-:S07]  /*5010*/  IMAD.IADD R32, R3, 0x1, R32 ;  /* 0x0000000103207824 */ /* 0x008fce00078e0220 */
[----:B------:R-:W3:Y:S08]  /*5020*/  LDC.64 R52, c[0x0][0x8a8] ;  /* 0x00022a00ff347b82 */ /* 0x000ef00000000a00 */
[----:B--2-4-:R-:W1:Y:S02]  /*5030*/  LDC R62, c[0x0][0x374] ;  /* 0x0000dd00ff3e7b82 */ /* 0x014e640000000800 */
.L_x_126:
[C---:B------:R-:W-:Y:S02]  /*5040*/  LEA R0, R75.reuse, UR48, 0x3 ;  /* 0x000000304b007c11 */ /* 0x040fe4000f8e18ff */
[----:B------:R-:W-:Y:S02]  /*5050*/  SHF.L.U32 R3, R68, 0x1f, RZ ;  /* 0x0000001f44037819 */ /* 0x000fe400000006ff */
[----:B------:R-:W-:Y:S02]  /*5060*/  LEA R16, R75, UR48, 0x4 ;  /* 0x000000304b107c11 */ /* 0x000fe4000f8e20ff */
[----:B------:R-:W2:Y:S02]  /*5070*/  SYNCS.PHASECHK.TRANS64.TRYWAIT P0, [R0+URZ+0x90], R3 ;  /* 0x00009003000075a7 */ /* 0x000ea400080011ff */
[----:B-12---:R-:W-:Y:S05]  /*5080*/  @!P0 BRA `(.L_x_83) ;  /* 0x0000003800ac8947 */ /* 0x006fea0003800000 */
.L_x_174:
[----:B------:R-:W4:Y:S01]  /*5090*/  LDC.64 R12, c[0x0][0xb10] ;  /* 0x0002c400ff0c7b82 */ /* 0x000f220000000a00 */
[----:B------:R-:W3:Y:S01]  /*50a0*/  LDS.128 R16, [R16+0x120] ;  /* 0x0001200010107984 */ /* 0x000ee20000000c00 */
[----:B-1----:R-:W-:Y:S01]  /*50b0*/  ISETP.NE.AND P1, PT, R27, 0x1, PT ;  /* 0x000000011b00780c */ /* 0x002fe20003f25270 */
[----:B--2---:R-:W-:Y:S01]  /*50c0*/  VIADD R0, R0, 0xa0 ;  /* 0x000000a000007836 */ /* 0x004fe20000000000 */
[----:B------:R-:W-:Y:S04]  /*50d0*/  ISETP.GE.AND P0, PT, R26, 0x1, PT ;  /* 0x000000011a00780c */ /* 0x000fe80003f06270 */
[----:B------:R-:W1:Y:S01]  /*50e0*/  LDC.64 R10, c[0x0][0xb18] ;  /* 0x0002c600ff0a7b82 */ /* 0x000e620000000a00 */
[----:B------:R-:W-:Y:S01]  /*50f0*/  PRMT R0, RZ, 0x654, R0 ;  /* 0x00000654ff007816 */ /* 0x000fe20000000000 */
[----:B------:R-:W-:Y:S01]  /*5100*/  @!PT LDS RZ, [RZ] ;  /* 0x00000000fffff984 */ /* 0x000fe20000000800 */
[----:B------:R-:W-:Y:S01]  /*5110*/  @!PT LDS RZ, [RZ] ;  /* 0x00000000fffff984 */ /* 0x000fe20000000800 */
[----:B------:R-:W-:Y:S01]  /*5120*/  @!PT LDS RZ, [RZ] ;  /* 0x00000000fffff984 */ /* 0x000fe20000000800 */
[----:B------:R-:W-:Y:S01]  /*5130*/  @!PT LDS RZ, [RZ] ;  /* 0x00000000fffff984 */ /* 0x000fe20000000800 */
[----:B------:R2:W-:Y:S06]  /*5140*/  MEMBAR.ALL.CTA ;  /* 0x0000000000007992 */ /* 0x0005ec0000008000 */
[----:B--2---:R-:W2:Y:S01]  /*5150*/  FENCE.VIEW.ASYNC.S ;  /* 0x00000000000073c6 */ /* 0x004ea20000000000 */
[----:B------:R-:W1:Y:S08]  /*5160*/  @!P1 LDC R14, c[0x0][0xb20] ;  /* 0x0002c800ff0e9b82 */ /* 0x000e700000000800 */
[----:B------:R-:W1:Y:S01]  /*5170*/  @!P1 LDC R9, c[0x0][0xb0c] ;  /* 0x0002c300ff099b82 */ /* 0x000e620000000800 */
[----:B--2---:R2:W-:Y:S01]  /*5180*/  SYNCS.ARRIVE.TRANS64.RED.A1T0 RZ, [R0+URZ], RZ ;  /* 0x000000ff00ff79a7 */ /* 0x0045e200081004ff */
[----:B---3--:R-:W-:Y:S04]  /*5190*/  LOP3.LUT P4, RZ, R18, 0x1, RZ, 0xc0, !PT ;  /* 0x0000000112ff7812 */ /* 0x008fe8000788c0ff */
[----:B------:R-:W-:Y:S09]  /*51a0*/  P2R R73, PR, RZ, 0x10 ;  /* 0x00000010ff497803 */ /* 0x000ff20000000000 */
[----:B------:R-:W-:Y:S02]  /*51b0*/  @P4 MOV R31, R16 ;  /* 0x00000010001f4202 */ /* 0x000fe40000000f00 */
[----:B------:R-:W-:Y:S01]  /*51c0*/  @P4 LOP3.LUT R29, R17, 0xffff, RZ, 0xc0, !PT ;  /* 0x0000ffff111d4812 */ /* 0x000fe200078ec0ff */
[----:B--2-4-:R-:W-:Y:S06]  /*51d0*/  @!P0 BRA `(.L_x_84) ;  /* 0x0000000000a48947 */ /* 0x014fec0003800000 */
[----:B------:R-:W-:Y:S01]  /*51e0*/  IMAD.HI.U32 R36, R62, R25, RZ ;  /* 0x000000193e247227 */ /* 0x000fe200078e00ff */
[----:B------:R-:W-:Y:S02]  /*51f0*/  ISETP.NE.AND P0, PT, R24, 0x1, PT ;  /* 0x000000011800780c */ /* 0x000fe40003f05270 */
[----:B------:R-:W-:Y:S01]  /*5200*/  ISETP.NE.AND P2, PT, R26, 0x1, PT ;  /* 0x000000011a00780c */ /* 0x000fe20003f45270 */
[-C--:B------:R-:W-:Y:S01]  /*5210*/  IMAD.HI.U32 R34, R63, R56.reuse, RZ ;  /* 0x000000383f227227 */ /* 0x080fe200078e00ff */
[----:B------:R-:W-:Y:S02]  /*5220*/  SHF.R.U32.HI R37, RZ, R61, R36 ;  /* 0x0000003dff257219 */ /* 0x000fe40000011624 */
[----:B------:R-:W-:Y:S01]  /*5230*/  ISETP.NE.AND P3, PT, R28, 0x1, PT ;  /* 0x000000011c00780c */ /* 0x000fe20003f65270 */
[----:B------:R-:W-:Y:S01]  /*5240*/  IMAD.HI.U32 R40, R29, R25, RZ ;  /* 0x000000191d287227 */ /* 0x000fe200078e00ff */
[----:B------:R-:W-:Y:S02]  /*5250*/  SHF.R.U32.HI R34, RZ, R57, R34 ;  /* 0x00000039ff227219 */ /* 0x000fe40000011622 */
[----:B------:R-:W-:Y:S01]  /*5260*/  SEL R3, R62, R37, !P0 ;  /* 0x000000253e037207 */ /* 0x000fe20004000000 */
[----:B------:R-:W-:Y:S01]  /*5270*/  IMAD.HI.U32 R38, R31, R56, RZ ;  /* 0x000000381f267227 */ /* 0x000fe200078e00ff */
[----:B------:R-:W-:Y:S03]  /*5280*/  SEL R7, R63, R34, !P3 ;  /* 0x000000223f077207 */ /* 0x000fe60005800000 */
[-C--:B------:R-:W-:Y:S01]  /*5290*/  IMAD.HI.U32 R34, R3, R22.reuse, RZ ;  /* 0x0000001603227227 */ /* 0x080fe200078e00ff */
[----:B------:R-:W-:Y:S03]  /*52a0*/  SHF.R.U32.HI R38, RZ, R57, R38 ;  /* 0x00000039ff267219 */ /* 0x000fe60000011626 */
[----:B------:R-:W-:Y:S01]  /*52b0*/  IMAD.HI.U32 R36, R7, R22, RZ ;  /* 0x0000001607247227 */ /* 0x000fe200078e00ff */
[----:B------:R-:W-:Y:S02]  /*52c0*/  @P2 SHF.R.U32.HI R3, RZ, R23, R34 ;  /* 0x00000017ff032219 */ /* 0x000fe40000011622 */
[----:B------:R-:W-:Y:S02]  /*52d0*/  SHF.R.U32.HI R34, RZ, R61, R40 ;  /* 0x0000003dff227219 */ /* 0x000fe40000011628 */
[----:B------:R-:W-:Y:S01]  /*52e0*/  @P2 SHF.R.U32.HI R7, RZ, R23, R36 ;  /* 0x00000017ff072219 */ /* 0x000fe20000011624 */
[C---:B------:R-:W-:Y:S01]  /*52f0*/  IMAD R2, R26.reuse, R3, RZ ;  /* 0x000000031a027224 */ /* 0x040fe200078e02ff */
[----:B------:R-:W-:Y:S02]  /*5300*/  SEL R5, R29, R34, !P0 ;  /* 0x000000221d057207 */ /* 0x000fe40004000000 */
[----:B------:R-:W-:Y:S01]  /*5310*/  SEL R3, R31, R38, !P3 ;  /* 0x000000261f037207 */ /* 0x000fe20005800000 */
[----:B------:R-:W-:Y:S01]  /*5320*/  IMAD R4, R26, R7, RZ ;  /* 0x000000071a047224 */ /* 0x000fe200078e02ff */
[C---:B------:R-:W-:Y:S01]  /*5330*/  ISETP.GE.AND P0, PT, R5.reuse, R2, PT ;  /* 0x000000020500720c */ /* 0x040fe20003f06270 */
[----:B------:R-:W-:Y:S03]  /*5340*/  IMAD.HI.U32 R6, R5, R22, RZ ;  /* 0x0000001605067227 */ /* 0x000fe600078e00ff */
[----:B------:R-:W-:Y:S01]  /*5350*/  ISETP.GE.OR P0, PT, R3, R4, P0 ;  /* 0x000000040300720c */ /* 0x000fe20000706670 */
[----:B------:R-:W-:Y:S01]  /*5360*/  IMAD.MOV R4, RZ, RZ, -R3 ;  /* 0x000000ffff047224 */ /* 0x000fe200078e0a03 */
[-C--:B------:R-:W-:Y:S03]  /*5370*/  SHF.R.U32.HI R6, RZ, R23.reuse, R6 ;  /* 0x00000017ff067219 */ /* 0x080fe60000011606 */
[----:B------:R-:W-:Y:S01]  /*5380*/  IMAD R31, R28, R4, R31 ;  /* 0x000000041c1f7224 */ /* 0x000fe200078e021f */
[----:B------:R-:W-:Y:S05]  /*5390*/  SEL R15, R5, R6, !P2 ;  /* 0x00000006050f7207 */ /* 0x000fea0005000000 */
[----:B------:R-:W-:Y:S02]  /*53a0*/  IMAD.MOV R6, RZ, RZ, -R15 ;  /* 0x000000ffff067224 */ /* 0x000fe400078e0a0f */
[C---:B------:R-:W-:Y:S04]  /*53b0*/  @!P0 IMAD.HI.U32 R2, R3.reuse, R22, RZ ;  /* 0x0000001603028227 */ /* 0x040fe800078e00ff */
[----:B------:R-:W-:Y:S01]  /*53c0*/  IMAD R6, R26, R6, R5 ;  /* 0x000000061a067224 */ /* 0x000fe200078e0205 */
[----:B------:R-:W-:Y:S04]  /*53d0*/  @!P0 SHF.R.U32.HI R2, RZ, R23, R2 ;  /* 0x00000017ff028219 */ /* 0x000fe80000011602 */
[----:B------:R-:W-:Y:S02]  /*53e0*/  @!P0 SEL R0, R3, R2, !P2 ;  /* 0x0000000203008207 */ /* 0x000fe40005000000 */
[----:B------:R-:W-:Y:S02]  /*53f0*/  IADD3 R2, PT, PT, -R5, RZ, RZ ;  /* 0x000000ff05027210 */ /* 0x000fe40007ffe1ff */
[----:B------:R-:W-:Y:S01]  /*5400*/  @!P0 IADD3 R8, PT, PT, R15, -R0, RZ ;  /* 0x800000000f088210 */ /* 0x000fe20007ffe0ff */
[----:B------:R-:W-:Y:S02]  /*5410*/  @!P0 IMAD R0, R7, R6, R0 ;  /* 0x0000000607008224 */ /* 0x000fe400078e0200 */
[----:B------:R-:W-:Y:S02]  /*5420*/  IMAD R29, R24, R2, R29 ;  /* 0x00000002181d7224 */ /* 0x000fe400078e021d */
[----:B------:R-:W-:Y:S02]  /*5430*/  @!P0 IMAD R5, R8, R26, R3 ;  /* 0x0000001a08058224 */ /* 0x000fe400078e0203 */
[----:B------:R-:W-:Y:S04]  /*5440*/  @!P0 IMAD.MOV.U32 R3, RZ, RZ, R0 ;  /* 0x000000ffff038224 */ /* 0x000fe800078e0000 */
[----:B------:R-:W-:Y:S02]  /*5450*/  IMAD R31, R3, R28, R31 ;  /* 0x0000001c031f7224 */ /* 0x000fe400078e021f */
[----:B------:R-:W-:Y:S07]  /*5460*/  IMAD R29, R5, R24, R29 ;  /* 0x00000018051d7224 */ /* 0x000fee00078e021d */
.L_x_84:
[----:B-1----:R-:W-:Y:S01]  /*5470*/  @!P1 ISETP.NE.AND P0, PT, R10, 0x1, PT ;  /* 0x000000010a00980c */ /* 0x002fe20003f05270 */
[----:B------:R-:W-:Y:S01]  /*5480*/  @!P1 IMAD.HI.U32 R3, R29, R11, RZ ;  /* 0x0000000b1d039227 */ /* 0x000fe200078e00ff */
[----:B------:R-:W-:Y:S01]  /*5490*/  R2UR UR42, R21 ;  /* 0x00000000152a72ca */ /* 0x000fe200000e0000 */
[----:B------:R-:W-:Y:S01]  /*54a0*/  BSSY.RECONVERGENT B6, `(.L_x_85) ;  /* 0x0000031000067945 */ /* 0x000fe20003800200 */
[----:B------:R-:W-:Y:S01]  /*54b0*/  R2UR UR41, R20 ;  /* 0x00000000142972ca */ /* 0x000fe200000e0000 */
[----:B------:R-:W-:Y:S01]  /*54c0*/  @!P1 IMAD.HI.U32 R0, R31, R12, RZ ;  /* 0x0000000c1f009227 */ /* 0x000fe200078e00ff */
[----:B------:R-:W-:Y:S02]  /*54d0*/  @!P1 SHF.R.U32.HI R2, RZ, R14, R3 ;  /* 0x0000000eff029219 */ /* 0x000fe40000011603 */
[----:B------:R-:W-:Y:S01]  /*54e0*/  @!P1 ISETP.NE.AND P2, PT, R9, 0x1, PT ;  /* 0x000000010900980c */ /* 0x000fe20003f45270 */
[----:B------:R-:W-:Y:S01]  /*54f0*/  VIADD R75, R75, 0x1 ;  /* 0x000000014b4b7836 */ /* 0x000fe20000000000 */
[----:B------:R-:W-:Y:S02]  /*5500*/  @!P1 SEL R2, R29, R2, !P0 ;  /* 0x000000021d029207 */ /* 0x000fe40004000000 */
[----:B------:R-:W-:Y:S02]  /*5510*/  @!P1 SHF.R.U32.HI R0, RZ, R13, R0 ;  /* 0x0000000dff009219 */ /* 0x000fe40000011600 */
[----:B------:R-:W-:Y:S01]  /*5520*/  LOP3.LUT P0, RZ, R66, 0x1b0, RZ, 0xc0, !PT ;  /* 0x000001b042ff7812 */ /* 0x000fe2000780c0ff */
[----:B------:R-:W-:Y:S01]  /*5530*/  USHF.L.U32 UR42, UR42, 0x6, URZ ;  /* 0x000000062a2a7899 */ /* 0x000fe200080006ff */
[----:B------:R-:W-:Y:S01]  /*5540*/  @!P1 SEL R3, R31, R0, !P2 ;  /* 0x000000001f039207 */ /* 0x000fe20005000000 */
[----:B------:R-:W-:Y:S01]  /*5550*/  USHF.L.U32 UR41, UR41, 0x7, URZ ;  /* 0x0000000729297899 */ /* 0x000fe200080006ff */
[----:B------:R-:W-:Y:S03]  /*5560*/  @P4 SHF.R.U32.HI R67, RZ, 0x10, R17 ;  /* 0x00000010ff434819 */ /* 0x000fe60000011611 */
[----:B------:R-:W-:Y:S02]  /*5570*/  @!P1 IMAD.IADD R0, R2, 0x1, -R3 ;  /* 0x0000000102009824 */ /* 0x000fe400078e0a03 */
[----:B------:R-:W-:Y:S02]  /*5580*/  @!P1 IMAD.IADD R2, R3, 0x1, -R2 ;  /* 0x0000000103029824 */ /* 0x000fe400078e0a02 */
[----:B------:R-:W-:Y:S02]  /*5590*/  @!P1 IMAD R31, R0, R9, R31 ;  /* 0x00000009001f9224 */ /* 0x000fe400078e021f */
[----:B------:R-:W-:Y:S01]  /*55a0*/  @!P1 IMAD R29, R2, R10, R29 ;  /* 0x0000000a021d9224 */ /* 0x000fe200078e021d */
[----:B------:R-:W-:Y:S06]  /*55b0*/  @!P0 BRA `(.L_x_86) ;  /* 0x00000000007c8947 */ /* 0x000fec0003800000 */
[----:B------:R-:W1:Y:S01]  /*55c0*/  LDCU.64 UR8, c[0x4][0x80] ;  /* 0x01001000ff0877ac */ /* 0x000e620008000a00 */
[----:B------:R-:W-:Y:S01]  /*55d0*/  MOV R2, 0x0 ;  /* 0x0000000000027802 */ /* 0x000fe20000000f00 */
[----:B------:R-:W-:Y:S02]  /*55e0*/  HFMA2 R12, -RZ, RZ, 0, 5.9604644775390625e-08 ;  /* 0x00000001ff0c7431 */ /* 0x000fe400000001ff */
[----:B------:R-:W-:Y:S01]  /*55f0*/  IMAD.MOV.U32 R8, RZ, RZ, 0x70 ;  /* 0x00000070ff087424 */ /* 0x000fe200078e00ff */
[----:B------:R2:W3:Y:S01]  /*5600*/  LDC.64 R14, c[0x4][R2] ;  /* 0x01000000020e7b82 */ /* 0x0004e20000000a00 */
[----:B------:R-:W4:Y:S01]  /*5610*/  LDCU.64 UR6, c[0x4][0x88] ;  /* 0x01001100ff0677ac */ /* 0x000f220008000a00 */
[----:B------:R-:W-:Y:S01]  /*5620*/  IMAD.MOV.U32 R13, RZ, RZ, RZ ;  /* 0x000000ffff0d7224 */ /* 0x000fe200078e00ff */
[----:B------:R-:W2:Y:S01]  /*5630*/  LDCU.64 UR4, c[0x4][0x8] ;  /* 0x01000100ff0477ac */ /* 0x000ea20008000a00 */
[----:B-1----:R-:W-:Y:S01]  /*5640*/  MOV R5, UR9 ;  /* 0x0000000900057c02 */ /* 0x002fe20008000f00 */
[----:B------:R-:W-:Y:S01]  /*5650*/  IMAD.U32 R4, RZ, RZ, UR8 ;  /* 0x00000008ff047e24 */ /* 0x000fe2000f8e00ff */
[----:B----4-:R-:W-:Y:S01]  /*5660*/  MOV R7, UR7 ;  /* 0x0000000700077c02 */ /* 0x010fe20008000f00 */
[----:B------:R-:W-:Y:S01]  /*5670*/  IMAD.U32 R6, RZ, RZ, UR6 ;  /* 0x00000006ff067e24 */ /* 0x000fe2000f8e00ff */
[----:B--2---:R-:W-:Y:S01]  /*5680*/  MOV R11, UR5 ;  /* 0x00000005000b7c02 */ /* 0x004fe20008000f00 */
[----:B------:R-:W-:Y:S02]  /*5690*/  IMAD.U32 R10, RZ, RZ, UR4 ;  /* 0x00000004ff0a7e24 */ /* 0x000fe4000f8e00ff */
[----:B------:R-:W-:Y:S07]  /*56a0*/  LEPC R20, `(.L_x_87) ;  /* 0x000000001014794e */ /* 0x000fee0000000000 */
[----:B---3-5:R-:W-:Y:S05]  /*56b0*/  CALL.ABS.NOINC R14 ;  /* 0x000000000e007343 */ /* 0x028fea0003c00000 */
.L_x_87:
[----:B------:R-:W1:Y:S01]  /*56c0*/  LDCU.64 UR8, c[0x4][0x80] ;  /* 0x01001000ff0877ac */ /* 0x000e620008000a00 */
[----:B------:R-:W2:Y:S01]  /*56d0*/  LDC.64 R2, c[0x4][R2] ;  /* 0x0100000002027b82 */ /* 0x000ea20000000a00 */
[----:B------:R-:W-:Y:S02]  /*56e0*/  HFMA2 R12, -RZ, RZ, 0, 5.9604644775390625e-08 ;  /* 0x00000001ff0c7431 */ /* 0x000fe400000001ff */
[----:B------:R-:W-:Y:S02]  /*56f0*/  IMAD.MOV.U32 R8, RZ, RZ, 0x70 ;  /* 0x00000070ff087424 */ /* 0x000fe400078e00ff */
[----:B------:R-:W-:Y:S01]  /*5700*/  IMAD.MOV.U32 R13, RZ, RZ, RZ ;  /* 0x000000ffff0d7224 */ /* 0x000fe200078e00ff */
[----:B------:R-:W3:Y:S01]  /*5710*/  LDCU.64 UR6, c[0x4][0x88] ;  /* 0x01001100ff0677ac */ /* 0x000ee20008000a00 */
[----:B------:R-:W4:Y:S01]  /*5720*/  LDCU.64 UR4, c[0x4][0x8] ;  /* 0x01000100ff0477ac */ /* 0x000f220008000a00 */
[----:B-1----:R-:W-:Y:S02]  /*5730*/  MOV R4, UR8 ;  /* 0x0000000800047c02 */ /* 0x002fe40008000f00 */
[----:B------:R-:W-:Y:S02]  /*5740*/  MOV R5, UR9 ;  /* 0x0000000900057c02 */ /* 0x000fe40008000f00 */
[----:B---3--:R-:W-:Y:S01]  /*5750*/  MOV R7, UR7 ;  /* 0x0000000700077c02 */ /* 0x008fe20008000f00 */
[----:B------:R-:W-:Y:S01]  /*5760*/  IMAD.U32 R6, RZ, RZ, UR6 ;  /* 0x00000006ff067e24 */ /* 0x000fe2000f8e00ff */
[----:B----4-:R-:W-:Y:S01]  /*5770*/  MOV R11, UR5 ;  /* 0x00000005000b7c02 */ /* 0x010fe20008000f00 */
[----:B------:R-:W-:Y:S02]  /*5780*/  IMAD.U32 R10, RZ, RZ, UR4 ;  /* 0x00000004ff0a7e24 */ /* 0x000fe4000f8e00ff */
[----:B------:R-:W-:Y:S07]  /*5790*/  LEPC R20, `(.L_x_86) ;  /* 0x000000001014794e */ /* 0x000fee0000000000 */
[----:B--2---:R-:W-:Y:S05]  /*57a0*/  CALL.ABS.NOINC R2 ;  /* 0x0000000002007343 */ /* 0x004fea0003c00000 */
.L_x_86:
[----:B------:R-:W-:Y:S05]  /*57b0*/  BSYNC.RECONVERGENT B6 ;  /* 0x0000000000067941 */ /* 0x000fea0003800200 */
.L_x_85:
[----:B------:R-:W-:Y:S01]  /*57c0*/  ISETP.NE.U32.AND P4, PT, R54, RZ, PT ;  /* 0x000000ff3600720c */ /* 0x000fe20003f85070 */
[----:B------:R-:W-:Y:S01]  /*57d0*/  UISETP.NE.AND UP2, UPT, UR50, URZ, UPT ;  /* 0x000000ff3200728c */ /* 0x000fe2000bf45270 */
[----:B------:R-:W-:Y:S01]  /*57e0*/  ISETP.NE.U32.AND P2, PT, RZ, UR38, PT ;  /* 0x00000026ff007c0c */ /* 0x000fe2000bf45070 */
[----:B------:R-:W-:Y:S01]  /*57f0*/  UISETP.NE.U32.AND UP1, UPT, UR44, URZ, UPT ;  /* 0x000000ff2c00728c */ /* 0x000fe2000bf25070 */
[----:B------:R-:W-:Y:S01]  /*5800*/  ISETP.NE.AND.EX P4, PT, R55, RZ, PT, P4 ;  /* 0x000000ff3700720c */ /* 0x000fe20003f85340 */
[----:B------:R-:W-:Y:S01]  /*5810*/  UPLOP3.LUT UP0, UPT, UPT, UPT, UPT, 0x40, 0x4 ;  /* 0x000000000004789c */ /* 0x000fe20003f0e870 */
[----:B------:R-:W-:Y:S01]  /*5820*/  ISETP.NE.AND.EX P2, PT, RZ, UR39, PT, P2 ;  /* 0x00000027ff007c0c */ /* 0x000fe2000bf45320 */
[----:B------:R-:W-:Y:S01]  /*5830*/  UISETP.NE.AND.EX UP1, UPT, UR45, URZ, UPT, UP1 ;  /* 0x000000ff2d00728c */ /* 0x000fe2000bf25310 */
[----:B------:R-:W-:Y:S04]  /*5840*/  PLOP3.LUT P1, PT, PT, PT, UP2, 0x80, 0x8 ;  /* 0x000000000008781c */ /* 0x000fe80003f2f028 */
[----:B------:R-:W-:Y:S06]  /*5850*/  @UP2 UPLOP3.LUT UP0, UPT, UPT, UPT, UP1, 0x80, 0x8 ;  /* 0x000000000008289c */ /* 0x000fec0003f0f010 */
[----:B------:R-:W-:Y:S01]  /*5860*/  PLOP3.LUT P0, PT, PT, PT, UP0, 0x80, 0x8 ;  /* 0x000000000008781c */ /* 0x000fe20003f0f008 */
[----:B------:R-:W-:Y:S01]  /*5870*/  @!UPT UIADD3 URZ, UPT, UPT, URZ, URZ, URZ ;  /* 0x000000fffffff290 */ /* 0x000fe2000fffe0ff */
[----:B------:R-:W-:Y:S11]  /*5880*/  BRA.U !UP1, `(.L_x_88) ;  /* 0x0000000109387547 */ /* 0x000ff6000b800000 */
[----:B------:R-:W-:Y:S01]  /*5890*/  UISETP.NE.U32.AND UP0, UPT, UR38, URZ, UPT ;  /* 0x000000ff2600728c */ /* 0x000fe2000bf05070 */
[----:B------:R-:W-:Y:S02]  /*58a0*/  HFMA2 R0, -RZ, RZ, 0, 5.9604644775390625e-08 ;  /* 0x00000001ff007431 */ /* 0x000fe400000001ff */
[----:B------:R-:W-:Y:S01]  /*58b0*/  IMAD.MOV.U32 R59, RZ, RZ, 0x1 ;  /* 0x00000001ff3b7424 */ /* 0x000fe200078e00ff */
[----:B------:R-:W-:Y:S06]  /*58c0*/  UISETP.NE.AND.EX UP0, UPT, UR39, URZ, UPT, UP0 ;  /* 0x000000ff2700728c */ /* 0x000fec000bf05300 */
[----:B------:R-:W-:Y:S05]  /*58d0*/  PLOP3.LUT P3, PT, PT, PT, UP0, 0x80, 0x8 ;  /* 0x000000000008781c */ /* 0x000fea0003f6f008 */
[----:B------:R-:W1:Y:S01]  /*58e0*/  @UP0 LDCU.64 UR6, c[0x0][0x888] ;  /* 0x00011100ff0607ac */ /* 0x000e620008000a00 */
[----:B------:R-:W-:Y:S07]  /*58f0*/  @UP0 UIMAD UR4, UR36, UR44, URZ ;  /* 0x0000002c240402a4 */ /* 0x000fee000f8e02ff */
[----:B------:R-:W-:Y:S01]  /*5900*/  @!P3 PRMT R59, R0, 0x7610, R59 ;  /* 0x00007610003bb816 */ /* 0x000fe2000000003b */
[----:B-1----:R-:W-:Y:S03]  /*5910*/  @UP0 UIMAD.WIDE UR6, UR4, 0x4, UR6 ;  /* 0x00000004040608a5 */ /* 0x002fe6000f8e0206 */
[----:B------:R-:W1:Y:S03]  /*5920*/  @!UP0 LDCU UR4, c[0x0][0x880] ;  /* 0x00011000ff0487ac */ /* 0x000e660008000800 */
[----:B------:R-:W-:Y:S01]  /*5930*/  IMAD.U32 R2, RZ, RZ, UR6 ;  /* 0x00000006ff027e24 */ /* 0x000fe2000f8e00ff */
[----:B------:R-:W-:Y:S05]  /*5940*/  MOV R3, UR7 ;  /* 0x0000000700037c02 */ /* 0x000fea0008000f00 */
[----:B-----5:R2:W5:Y:S02]  /*5950*/  @P3 LDG.E R35, desc[UR46][R2.64] ;  /* 0x0000002e02233981 */ /* 0x020564000c1e1900 */
[----:B-12---:R-:W-:Y:S02]  /*5960*/  @!P3 IMAD.U32 R35, RZ, RZ, UR4 ;  /* 0x00000004ff23be24 */ /* 0x006fe4000f8e00ff */
.L_x_88:
[----:B------:R-:W-:Y:S05]  /*5970*/  @!P4 BRA `(.L_x_89) ;  /* 0x000000000020c947 */ /* 0x000fea0003800000 */
[----:B------:R-:W-:Y:S04]  /*5980*/  ISETP.NE.U32.AND P3, PT, R52, RZ, PT ;  /* 0x000000ff3400720c */ /* 0x000fe80003f65070 */
[----:B------:R-:W-:Y:S11]  /*5990*/  ISETP.NE.AND.EX P3, PT, R53, RZ, PT, P3 ;  /* 0x000000ff3500720c */ /* 0x000ff60003f65330 */
[----:B------:R-:W-:Y:S02]  /*59a0*/  @!UPT UIADD3 URZ, UPT, UPT, URZ, URZ, URZ ;  /* 0x000000fffffff290 */ /* 0x000fe4000fffe0ff */
[----:B------:R-:W1:Y:S01]  /*59b0*/  @P3 LDC.64 R2, c[0x0][0x8a8] ;  /* 0x00022a00ff023b82 */ /* 0x000e620000000a00 */
[----:B------:R-:W-:Y:S04]  /*59c0*/  @P3 IMAD R0, R54, UR36, RZ ;  /* 0x0000002436003c24 */ /* 0x000fe8000f8e02ff */
[----:B-1----:R-:W-:Y:S05]  /*59d0*/  @P3 IMAD.WIDE R2, R0, 0x4, R2 ;  /* 0x0000000400023825 */ /* 0x002fea00078e0202 */
[----:B-----5:R1:W5:Y:S02]  /*59e0*/  @P3 LDG.E R33, desc[UR46][R2.64] ;  /* 0x0000002e02213981 */ /* 0x020364000c1e1900 */
[----:B-1----:R-:W2:Y:S02]  /*59f0*/  @!P3 LDC R33, c[0x0][0x8a0] ;  /* 0x00022800ff21bb82 */ /* 0x002ea40000000800 */
.L_x_89:
[----:B-----5:R-:W-:Y:S01]  /*5a00*/  FSETP.NEU.AND P3, PT, R35, RZ, PT ;  /* 0x000000ff2300720b */ /* 0x020fe20003f6d000 */
[----:B------:R-:W-:Y:S01]  /*5a10*/  IMAD.SHL.U32 R80, R64, 0x2, RZ ;  /* 0x0000000240507824 */ /* 0x000fe200078e00ff */
[----:B------:R-:W-:Y:S01]  /*5a20*/  SEL R7, RZ, 0xffffffff, P2 ;  /* 0xffffffffff077807 */ /* 0x000fe20001000000 */
[----:B------:R-:W-:Y:S01]  /*5a30*/  BSSY B1, `(.L_x_90) ;  /* 0x0000036000017945 */ /* 0x000fe20003800000 */
[----:B------:R-:W-:Y:S01]  /*5a40*/  @P1 LOP3.LUT P2, RZ, R59, 0xff, RZ, 0xc0, !PT ;  /* 0x000000ff3bff1812 */ /* 0x000fe2000784c0ff */
[----:B------:R-:W-:Y:S01]  /*5a50*/  VIADD R78, R80, UR48 ;  /* 0x00000030504e7c36 */ /* 0x000fe20008000000 */
[----:B------:R-:W-:Y:S01]  /*5a60*/  @P1 SEL R2, RZ, 0xffffffff, P3 ;  /* 0xffffffffff021807 */ /* 0x000fe20001800000 */
[----:B------:R-:W-:Y:S01]  /*5a70*/  IMAD.MOV.U32 R81, RZ, RZ, 0x1 ;  /* 0x00000001ff517424 */ /* 0x000fe200078e00ff */
[----:B------:R-:W-:Y:S01]  /*5a80*/  LOP3.LUT R70, R70, 0x1, RZ, 0x3c, !PT ;  /* 0x0000000146467812 */ /* 0x000fe200078e3cff */
[----:B------:R-:W-:Y:S01]  /*5a90*/  IMAD.MOV.U32 R39, RZ, RZ, RZ ;  /* 0x000000ffff277224 */ /* 0x000fe200078e00ff */
[----:B------:R-:W-:Y:S02]  /*5aa0*/  @P0 SEL R2, R7, R2, !P2 ;  /* 0x0000000207020207 */ /* 0x000fe40005000000 */
[----:B------:R-:W-:Y:S02]  /*5ab0*/  CS2R R50, SRZ ;  /* 0x0000000000327805 */ /* 0x000fe4000001ff00 */
[----:B------:R-:W-:Y:S02]  /*5ac0*/  LEA R79, R30, UR48, 0x3 ;  /* 0x000000301e4f7c11 */ /* 0x000fe4000f8e18ff */
[----:B------:R-:W-:Y:S02]  /*5ad0*/  CS2R R48, SRZ ;  /* 0x0000000000307805 */ /* 0x000fe4000001ff00 */
[----:B------:R-:W-:Y:S02]  /*5ae0*/  @P1 LOP3.LUT R2, R2, 0x1, RZ, 0xc0, !PT ;  /* 0x0000000102021812 */ /* 0x000fe400078ec0ff */
[----:B------:R-:W-:Y:S02]  /*5af0*/  CS2R R42, SRZ ;  /* 0x00000000002a7805 */ /* 0x000fe4000001ff00 */
[----:B------:R-:W-:Y:S02]  /*5b00*/  SHF.L.U32 R0, R69, 0x1f, RZ ;  /* 0x0000001f45007819 */ /* 0x000fe400000006ff */
[----:B------:R-:W-:Y:S02]  /*5b10*/  CS2R R40, SRZ ;  /* 0x0000000000287805 */ /* 0x000fe4000001ff00 */
[----:B------:R-:W-:Y:S01]  /*5b20*/  ISETP.NE.U32.OR P5, PT, R2, 0x1, !P1 ;  /* 0x000000010200780c */ /* 0x000fe20004fa5470 */
[----:B------:R-:W-:Y:S01]  /*5b30*/  IMAD.IADD R77, R71, 0x1, R78 ;  /* 0x00000001474d7824 */ /* 0x000fe200078e024e */
[----:B------:R-:W-:Y:S02]  /*5b40*/  PLOP3.LUT P2, PT, PT, PT, UP1, 0x80, 0x8 ;  /* 0x000000000008781c */ /* 0x000fe40003f4f018 */
[----:B------:R-:W-:Y:S02]  /*5b50*/  LEA.HI R5, R30, R30, RZ, 0x1 ;  /* 0x0000001e1e057211 */ /* 0x000fe400078f08ff */
[----:B------:R-:W-:Y:S02]  /*5b60*/  LOP3.LUT P4, R74, R59, 0xff, RZ, 0xc0, !PT ;  /* 0x000000ff3b4a7812 */ /* 0x000fe4000788c0ff */
[----:B------:R-:W-:Y:S01]  /*5b70*/  SEL R2, RZ, 0xffffffff, P3 ;  /* 0xffffffffff027807 */ /* 0x000fe20001800000 */
[C---:B------:R-:W-:Y:S01]  /*5b80*/  IMAD.SHL.U32 R3, R5.reuse, 0x40, RZ ;  /* 0x0000004005037824 */ /* 0x040fe200078e00ff */
[----:B------:R-:W-:Y:S02]  /*5b90*/  LOP3.LUT R5, R5, 0xffe, RZ, 0xc0, !PT ;  /* 0x00000ffe05057812 */ /* 0x000fe400078ec0ff */
[----:B------:R-:W-:Y:S02]  /*5ba0*/  P2R R76, PR, RZ, 0x20 ;  /* 0x00000020ff4c7803 */ /* 0x000fe40000000000 */
[----:B------:R-:W-:Y:S01]  /*5bb0*/  @P5 SHF.L.U32 R4, R70, 0x1f, RZ ;  /* 0x0000001f46045819 */ /* 0x000fe200000006ff */
[----:B------:R-:W-:Y:S01]  /*5bc0*/  IMAD.IADD R34, R30, 0x1, -R5 ;  /* 0x000000011e227824 */ /* 0x000fe200078e0a05 */
[----:B------:R-:W-:Y:S02]  /*5bd0*/  @P2 SEL R2, R7, R2, !P4 ;  /* 0x0000000207022207 */ /* 0x000fe40006000000 */
[----:B------:R-:W1:Y:S01]  /*5be0*/  @P5 SYNCS.PHASECHK.TRANS64.TRYWAIT P1, [UR48+0x40], R4 ;  /* 0x00004004ff0055a7 */ /* 0x000e620008021130 */
[----:B------:R-:W-:Y:S02]  /*5bf0*/  LOP3.LUT R3, R3, 0xffffff80, RZ, 0xc0, !PT ;  /* 0xffffff8003037812 */ /* 0x000fe400078ec0ff */
[----:B------:R-:W-:Y:S03]  /*5c00*/  LOP3.LUT R2, R2, 0x1, RZ, 0xc0, !PT ;  /* 0x0000000102027812 */ /* 0x000fe600078ec0ff */
[----:B------:R-:W-:Y:S01]  /*5c10*/  IMAD.IADD R3, R32, 0x1, R3 ;  /* 0x0000000120037824 */ /* 0x000fe200078e0203 */
[----:B------:R-:W-:Y:S03]  /*5c20*/  ISETP.NE.U32.AND P2, PT, R2, 0x1, PT ;  /* 0x000000010200780c */ /* 0x000fe60003f45070 */
[----:B------:R-:W-:Y:S01]  /*5c30*/  IMAD R34, R34, 0x100000, R3 ;  /* 0x0010000022227824 */ /* 0x000fe200078e0203 */
[----:B------:R-:W-:Y:S01]  /*5c40*/  P2R R82, PR, RZ, 0x4 ;  /* 0x00000004ff527803 */ /* 0x000fe20000000000 */
[----:B------:R3:W4:Y:S01]  /*5c50*/  SYNCS.PHASECHK.TRANS64.TRYWAIT P0, [R79+URZ+0xb0], R0 ;  /* 0x0000b0004f0075a7 */ /* 0x00072200080011ff */
[----:B-1----:R-:W-:Y:S01]  /*5c60*/  @P5 SEL R81, RZ, 0x1, !P1 ;  /* 0x00000001ff515807 */ /* 0x002fe20004800000 */
[----:B---3--:R-:W-:Y:S06]  /*5c70*/  @!P5 BRA `(.L_x_91) ;  /* 0x000000000044d947 */ /* 0x008fec0003800000 */
[----:B------:R-:W-:Y:S01]  /*5c80*/  IMAD.MOV.U32 R50, RZ, RZ, RZ ;  /* 0x000000ffff327224 */ /* 0x000fe200078e00ff */
[----:B------:R-:W-:Y:S01]  /*5c90*/  ISETP.NE.AND P1, PT, R81, RZ, PT ;  /* 0x000000ff5100720c */ /* 0x000fe20003f25270 */
[----:B------:R-:W-:Y:S01]  /*5ca0*/  BSSY B0, `(.L_x_92) ;  /* 0x0000008000007945 */ /* 0x000fe20003800000 */
[----:B------:R-:W-:Y:S02]  /*5cb0*/  CS2R R42, SRZ ;  /* 0x00000000002a7805 */ /* 0x000fe4000001ff00 */
[----:B------:R-:W-:Y:S02]  /*5cc0*/  CS2R R40, SRZ ;  /* 0x0000000000287805 */ /* 0x000fe4000001ff00 */
[----:B------:R-:W-:Y:S07]  /*5cd0*/  CS2R R48, SRZ ;  /* 0x0000000000307805 */ /* 0x000fee000001ff00 */
[----:B------:R-:W-:Y:S05]  /*5ce0*/  @P1 BRA `(.L_x_93) ;  /* 0x00000000000c1947 */ /* 0x000fea0003800000 */
[----:B------:R-:W-:Y:S04]  /*5cf0*/  SHF.L.U32 R3, R70, 0x1f, RZ ;  /* 0x0000001f46037819 */ /* 0x000fe800000006ff */
[----:B------:R-:W1:Y:S02]  /*5d00*/  SYNCS.PHASECHK.TRANS64.TRYWAIT P1, [UR48+0x40], R3 ;  /* 0x00004003ff0075a7 */ /* 0x000e640008021130 */
[----:B-1----:R-:W-:Y:S05]  /*5d10*/  @!P1 BRA `(.L_x_94) ;  /* 0x0000002c009c9947 */ /* 0x002fea0003800000 */
.L_x_93:
[----:B------:R-:W-:Y:S05]  /*5d20*/  BSYNC B0 ;  /* 0x0000000000007941 */ /* 0x000fea0003800000 */
.L_x_92:
[----:B------:R-:W-:Y:S01]  /*5d30*/  ISETP.NE.AND P1, PT, R82, RZ, PT ;  /* 0x000000ff5200720c */ /* 0x000fe20003f25270 */
[----:B------:R-:W-:Y:S11]  /*5d40*/  HFMA2 R39, -RZ, RZ, 0, 5.9604644775390625e-08 ;  /* 0x00000001ff277431 */ /* 0x000ff600000001ff */
[----:B------:R-:W-:Y:S01]  /*5d50*/  @!UPT UIADD3 URZ, UPT, UPT, URZ, URZ, URZ ;  /* 0x000000fffffff290 */ /* 0x000fe2000fffe0ff */
[----:B------:R-:W-:Y:S05]  /*5d60*/  @P1 WARPSYNC.ALL ;  /* 0x0000000000001948 */ /* 0x000fea0003800000 */
[----:B------:R3:W1:Y:S04]  /*5d70*/  @P1 LDSM.16.M88.4 R40, [R80+UR48+0x200] ;  /* 0x000200305028183b */ /* 0x0006680008000200 */
[----:B------:R3:W1:Y:S02]  /*5d80*/  @P1 LDSM.16.M88.4 R48, [R77+0x200] ;  /* 0x000200004d30183b */ /* 0x0006640000000200 */
.L_x_91:
[----:B------:R-:W-:Y:S05]  /*5d90*/  BSYNC B1 ;  /* 0x0000000000017941 */ /* 0x000fea0003800000 */
.L_x_90:
[----:B-1----:R-:W-:Y:S04]  /*5da0*/  SHF.R.U32.HI R2, RZ, 0x15, R34 ;  /* 0x00000015ff027819 */ /* 0x002fe80000011622 */
[----:B------:R-:W-:Y:S01]  /*5db0*/  LOP3.LUT P1, RZ, R2, 0x3, R65, 0x48, !PT ;  /* 0x0000000302ff7812 */ /* 0x000fe20007824841 */
[----:B------:R-:W-:Y:S01]  /*5dc0*/  @!UPT UIADD3 URZ, UPT, UPT, URZ, URZ, URZ ;  /* 0x000000fffffff290 */ /* 0x000fe2000fffe0ff */
[----:B----4-:R-:W-:Y:S11]  /*5dd0*/  @P0 BRA `(.L_x_95) ;  /* 0x0000000000080947 */ /* 0x010ff60003800000 */
[----:B------:R-:W1:Y:S02]  /*5de0*/  SYNCS.PHASECHK.TRANS64.TRYWAIT P0, [R79+URZ+0xb0], R0 ;  /* 0x0000b0004f0075a7 */ /* 0x000e6400080011ff */
[----:B-1----:R-:W-:Y:S05]  /*5df0*/  @!P0 BRA `(.L_x_96) ;  /* 0x0000002c007c8947 */ /* 0x002fea0003800000 */
.L_x_95:
[----:B------:R-:W-:Y:S05]  /*5e00*/  @!P1 BRA `(.L_x_97) ;  /* 0x0000000000409947 */ /* 0x000fea0003800000 */
[----:B------:R-:W4:Y:S01]  /*5e10*/  LDCU.64 UR8, c[0x4][0x70] ;  /* 0x01000e00ff0877ac */ /* 0x000f220008000a00 */
[----:B------:R-:W-:Y:S01]  /*5e20*/  MOV R3, 0x0 ;  /* 0x0000000000037802 */ /* 0x000fe20000000f00 */
[----:B------:R-:W-:Y:S02]  /*5e30*/  HFMA2 R12, -RZ, RZ, 0, 5.9604644775390625e-08 ;  /* 0x00000001ff0c7431 */ /* 0x000fe400000001ff */
[----:B------:R-:W-:Y:S02]  /*5e40*/  IMAD.MOV.U32 R8, RZ, RZ, 0x192 ;  /* 0x00000192ff087424 */ /* 0x000fe400078e00ff */
[----:B------:R-:W-:Y:S01]  /*5e50*/  IMAD.MOV.U32 R13, RZ, RZ, RZ ;  /* 0x000000ffff0d7224 */ /* 0x000fe200078e00ff */
[----:B------:R-:W5:Y:S01]  /*5e60*/  LDCU.64 UR6, c[0x4][0x78] ;  /* 0x01000f00ff0677ac */ /* 0x000f620008000a00 */
[----:B------:R-:W1:Y:S01]  /*5e70*/  LDC.64 R2, c[0x4][R3] ;  /* 0x0100000003027b82 */ /* 0x000e620000000a00 */
[----:B------:R-:W2:Y:S01]  /*5e80*/  LDCU.64 UR4, c[0x4][0x10] ;  /* 0x01000200ff0477ac */ /* 0x000ea20008000a00 */
[----:B----4-:R-:W-:Y:S01]  /*5e90*/  MOV R5, UR9 ;  /* 0x0000000900057c02 */ /* 0x010fe20008000f00 */
[----:B------:R-:W-:Y:S01]  /*5ea0*/  IMAD.U32 R4, RZ, RZ, UR8 ;  /* 0x00000008ff047e24 */ /* 0x000fe2000f8e00ff */
[----:B-----5:R-:W-:Y:S01]  /*5eb0*/  MOV R7, UR7 ;  /* 0x0000000700077c02 */ /* 0x020fe20008000f00 */
[----:B------:R-:W-:Y:S01]  /*5ec0*/  IMAD.U32 R6, RZ, RZ, UR6 ;  /* 0x00000006ff067e24 */ /* 0x000fe2000f8e00ff */
[----:B--2---:R-:W-:Y:S01]  /*5ed0*/  MOV R11, UR5 ;  /* 0x00000005000b7c02 */ /* 0x004fe20008000f00 */
[----:B------:R-:W-:Y:S02]  /*5ee0*/  IMAD.U32 R10, RZ, RZ, UR4 ;  /* 0x00000004ff0a7e24 */ /* 0x000fe4000f8e00ff */
[----:B------:R-:W-:Y:S07]  /*5ef0*/  LEPC R20, `(.L_x_97) ;  /* 0x000000001014794e */ /* 0x000fee0000000000 */
[----:B-1-3--:R-:W-:Y:S05]  /*5f00*/  CALL.ABS.NOINC R2 ;  /* 0x0000000002007343 */ /* 0x00afea0003c00000 */
.L_x_97:
[----:B------:R-:W-:Y:S05]  /*5f10*/  WARPSYNC.ALL ;  /* 0x0000000000007948 */ /* 0x000fea0003800000 */
[----:B------:R-:W-:Y:S01]  /*5f20*/  R2UR UR4, R34 ;  /* 0x00000000220472ca */ /* 0x000fe200000e0000 */
[--C-:B------:R-:W-:Y:S01]  /*5f30*/  HADD2.F32 R20, -RZ, R40.reuse.H0_H0 ;  /* 0x20000028ff147230 */ /* 0x100fe20000004100 */
[----:B------:R-:W-:Y:S01]  /*5f40*/  ISETP.NE.AND P0, PT, R72, RZ, PT ;  /* 0x000000ff4800720c */ /* 0x000fe20003f05270 */
[----:B------:R-:W-:Y:S01]  /*5f50*/  HADD2.F32 R21, -RZ, R40.H1_H1 ;  /* 0x30000028ff157230 */ /* 0x000fe20000004100 */
[----:B------:R-:W-:Y:S01]  /*5f60*/  BSSY.RECONVERGENT B0, `(.L_x_98) ;  /* 0x000004c000007945 */ /* 0x000fe20003800200 */
[----:B------:R-:W-:Y:S02]  /*5f70*/  HADD2.F32 R36, -RZ, R41.H1_H1 ;  /* 0x30000029ff247230 */ /* 0x000fe40000004100 */
[----:B------:R-:W-:Y:S02]  /*5f80*/  HADD2.F32 R37, -RZ, R43.H0_H0 ;  /* 0x2000002bff257230 */ /* 0x000fe40000004100 */
[----:B------:R-:W-:Y:S04]  /*5f90*/  HADD2.F32 R38, -RZ, R51.H1_H1 ;  /* 0x30000033ff267230 */ /* 0x000fe80000004100 */
[----:B------:R-:W1:Y:S02]  /*5fa0*/  LDTM.16dp256bit.x4 R4, tmem[UR4] ;  /* 0x00000004000479ee */ /* 0x000e640008120000 */
[C---:B-12---:R-:W-:Y:S01]  /*5fb0*/  FMUL R0, R33.reuse, R4 ;  /* 0x0000000421007220 */ /* 0x046fe20000400000 */
[C---:B------:R-:W-:Y:S01]  /*5fc0*/  FMUL R2, R33.reuse, R5 ;  /* 0x0000000521027220 */ /* 0x040fe20000400000 */
[C---:B------:R-:W-:Y:S01]  /*5fd0*/  FMUL R3, R33.reuse, R6 ;  /* 0x0000000621037220 */ /* 0x040fe20000400000 */
[----:B------:R-:W-:Y:S01]  /*5fe0*/  FMUL R7, R33, R7 ;  /* 0x0000000721077220 */ /* 0x000fe20000400000 */
[C---:B------:R-:W-:Y:S01]  /*5ff0*/  FFMA R0, R35.reuse, R20, R0 ;  /* 0x0000001423007223 */ /* 0x040fe20000000000 */
[----:B------:R-:W-:Y:S02]  /*6000*/  HADD2.F32 R20, -RZ, R41.H0_H0 ;  /* 0x20000029ff147230 */ /* 0x000fe40000004100 */
[----:B------:R-:W-:Y:S01]  /*6010*/  FFMA R2, R35, R21, R2 ;  /* 0x0000001523027223 */ /* 0x000fe20000000002 */
[--C-:B------:R-:W-:Y:S02]  /*6020*/  HADD2.F32 R21, -RZ, R42.reuse.H0_H0 ;  /* 0x2000002aff157230 */ /* 0x100fe40000004100 */
[C---:B------:R-:W-:Y:S01]  /*6030*/  FMUL R4, R33.reuse, R8 ;  /* 0x0000000821047220 */ /* 0x040fe20000400000 */
[----:B------:R-:W-:Y:S01]  /*6040*/  FMUL R5, R33, R9 ;  /* 0x0000000921057220 */ /* 0x000fe20000400000 */
[C---:B------:R-:W-:Y:S01]  /*6050*/  FFMA R3, R35.reuse, R20, R3 ;  /* 0x0000001423037223 */ /* 0x040fe20000000003 */
[----:B------:R-:W-:Y:S01]  /*6060*/  HADD2.F32 R20, -RZ, R42.H1_H1 ;  /* 0x3000002aff147230 */ /* 0x000fe20000004100 */
[----:B------:R-:W-:Y:S01]  /*6070*/  F2FP.F16.F32.PACK_AB R44, R2, R0 ;  /* 0x00000000022c723e */ /* 0x000fe200000000ff */
[C---:B------:R-:W-:Y:S01]  /*6080*/  FFMA R7, R35.reuse, R36, R7 ;  /* 0x0000002423077223 */ /* 0x040fe20000000007 */
[----:B------:R-:W-:Y:S01]  /*6090*/  FFMA R4, R35, R21, R4 ;  /* 0x0000001523047223 */ /* 0x000fe20000000004 */
[----:B------:R-:W-:Y:S01]  /*60a0*/  FMUL R6, R33, R10 ;  /* 0x0000000a21067220 */ /* 0x000fe20000400000 */
[----:B------:R-:W-:Y:S02]  /*60b0*/  HADD2.F32 R36, -RZ, R43.H1_H1 ;  /* 0x3000002bff247230 */ /* 0x000fe40000004100 */
[----:B------:R-:W-:Y:S01]  /*60c0*/  FFMA R5, R35, R20, R5 ;  /* 0x0000001423057223 */ /* 0x000fe20000000005 */
[----:B------:R-:W-:Y:S01]  /*60d0*/  FMUL R11, R33, R11 ;  /* 0x0000000b210b7220 */ /* 0x000fe20000400000 */
[----:B------:R-:W-:Y:S01]  /*60e0*/  FFMA R6, R35, R37, R6 ;  /* 0x0000002523067223 */ /* 0x000fe20000000006 */
[--C-:B------:R-:W-:Y:S02]  /*60f0*/  HADD2.F32 R20, -RZ, R48.reuse.H0_H0 ;  /* 0x20000030ff147230 */ /* 0x100fe40000004100 */
[----:B------:R-:W-:Y:S01]  /*6100*/  FMUL R8, R33, R12 ;  /* 0x0000000c21087220 */ /* 0x000fe20000400000 */
[----:B------:R-:W-:Y:S01]  /*6110*/  FFMA R11, R35, R36, R11 ;  /* 0x00000024230b7223 */ /* 0x000fe2000000000b */
[----:B------:R-:W-:Y:S02]  /*6120*/  HADD2.F32 R36, -RZ, R48.H1_H1 ;  /* 0x30000030ff247230 */ /* 0x000fe40000004100 */
[C---:B------:R-:W-:Y:S01]  /*6130*/  FMUL R9, R33.reuse, R13 ;  /* 0x0000000d21097220 */ /* 0x040fe20000400000 */
[--C-:B------:R-:W-:Y:S02]  /*6140*/  HADD2.F32 R21, -RZ, R49.reuse.H0_H0 ;  /* 0x20000031ff157230 */ /* 0x100fe40000004100 */
[----:B------:R-:W-:Y:S01]  /*6150*/  FMUL R10, R33, R14 ;  /* 0x0000000e210a7220 */ /* 0x000fe20000400000 */
[C---:B------:R-:W-:Y:S01]  /*6160*/  FFMA R8, R35.reuse, R20, R8 ;  /* 0x0000001423087223 */ /* 0x040fe20000000008 */
[C---:B------:R-:W-:Y:S01]  /*6170*/  FFMA R9, R35.reuse, R36, R9 ;  /* 0x0000002423097223 */ /* 0x040fe20000000009 */
[----:B------:R-:W-:Y:S02]  /*6180*/  HADD2.F32 R20, -RZ, R49.H1_H1 ;  /* 0x30000031ff147230 */ /* 0x000fe40000004100 */
[----:B------:R-:W-:Y:S01]  /*6190*/  FFMA R10, R35, R21, R10 ;  /* 0x00000015230a7223 */ /* 0x000fe2000000000a */
[C---:B------:R-:W-:Y:S01]  /*61a0*/  FMUL R15, R33.reuse, R15 ;  /* 0x0000000f210f7220 */ /* 0x040fe20000400000 */
[--C-:B------:R-:W-:Y:S02]  /*61b0*/  HADD2.F32 R21, -RZ, R50.reuse.H0_H0 ;  /* 0x20000032ff157230 */ /* 0x100fe40000004100 */
[C---:B------:R-:W-:Y:S01]  /*61c0*/  FMUL R12, R33.reuse, R16 ;  /* 0x00000010210c7220 */ /* 0x040fe20000400000 */
[----:B------:R-:W-:Y:S02]  /*61d0*/  HADD2.F32 R36, -RZ, R50.H1_H1 ;  /* 0x30000032ff247230 */ /* 0x000fe40000004100 */
[C---:B------:R-:W-:Y:S01]  /*61e0*/  FMUL R13, R33.reuse, R17 ;  /* 0x00000011210d7220 */ /* 0x040fe20000400000 */
[----:B------:R-:W-:Y:S02]  /*61f0*/  HADD2.F32 R37, -RZ, R51.H0_H0 ;  /* 0x20000033ff257230 */ /* 0x000fe40000004100 */
[----:B------:R-:W-:Y:S01]  /*6200*/  FMUL R14, R33, R18 ;  /* 0x00000012210e7220 */ /* 0x000fe20000400000 */
[----:B------:R-:W-:Y:S01]  /*6210*/  FFMA R15, R35, R20, R15 ;  /* 0x00000014230f7223 */ /* 0x000fe2000000000f */
[----:B------:R-:W-:Y:S01]  /*6220*/  FMUL R19, R33, R19 ;  /* 0x0000001321137220 */ /* 0x000fe20000400000 */
[C---:B------:R-:W-:Y:S01]  /*6230*/  FFMA R12, R35.reuse, R21, R12 ;  /* 0x00000015230c7223 */ /* 0x040fe2000000000c */
[C---:B------:R-:W-:Y:S01]  /*6240*/  FFMA R13, R35.reuse, R36, R13 ;  /* 0x00000024230d7223 */ /* 0x040fe2000000000d */
[C---:B------:R-:W-:Y:S01]  /*6250*/  FFMA R14, R35.reuse, R37, R14 ;  /* 0x00000025230e7223 */ /* 0x040fe2000000000e */
[----:B------:R-:W-:Y:S01]  /*6260*/  FFMA R19, R35, R38, R19 ;  /* 0x0000002623137223 */ /* 0x000fe20000000013 */
[----:B------:R-:W-:Y:S02]  /*6270*/  F2FP.F16.F32.PACK_AB R45, R7, R3 ;  /* 0x00000003072d723e */ /* 0x000fe400000000ff */
[----:B------:R-:W-:Y:S02]  /*6280*/  F2FP.F16.F32.PACK_AB R46, R5, R4 ;  /* 0x00000004052e723e */ /* 0x000fe400000000ff */
[----:B------:R-:W-:Y:S02]  /*6290*/  F2FP.F16.F32.PACK_AB R47, R11, R6 ;  /* 0x000000060b2f723e */ /* 0x000fe400000000ff */
[----:B------:R-:W-:Y:S02]  /*62a0*/  F2FP.F16.F32.PACK_AB R84, R9, R8 ;  /* 0x000000080954723e */ /* 0x000fe400000000ff */
[----:B------:R-:W-:Y:S01]  /*62b0*/  F2FP.F16.F32.PACK_AB R85, R15, R10 ;  /* 0x0000000a0f55723e */ /* 0x000fe200000000ff */
[----:B------:R1:W-:Y:S01]  /*62c0*/  STSM.16.M88.4 [R78+0x200], R44 ;  /* 0x0002002c4e007844 */ /* 0x0003e20000000200 */
[----:B------:R-:W-:Y:S02]  /*62d0*/  F2FP.F16.F32.PACK_AB R86, R13, R12 ;  /* 0x0000000c0d56723e */ /* 0x000fe400000000ff */
[----:B------:R-:W-:Y:S05]  /*62e0*/  F2FP.F16.F32.PACK_AB R87, R19, R14 ;  /* 0x0000000e1357723e */ /* 0x000fea00000000ff */
[----:B------:R1:W-:Y:S01]  /*62f0*/  STSM.16.M88.4 [R77+0x200], R84 ;  /* 0x000200544d007844 */ /* 0x0003e20000000200 */
[----:B------:R-:W-:Y:S01]  /*6300*/  @!PT LDS RZ, [RZ] ;  /* 0x00000000fffff984 */ /* 0x000fe20000000800 */
[----:B------:R-:W-:Y:S01]  /*6310*/  @!PT LDS RZ, [RZ] ;  /* 0x00000000fffff984 */ /* 0x000fe20000000800 */
[----:B------:R-:W-:Y:S01]  /*6320*/  @!PT LDS RZ, [RZ] ;  /* 0x00000000fffff984 */ /* 0x000fe20000000800 */
[----:B------:R-:W-:Y:S01]  /*6330*/  @!PT LDS RZ, [RZ] ;  /* 0x00000000fffff984 */ /* 0x000fe20000000800 */
[----:B------:R2:W-:Y:S07]  /*6340*/  MEMBAR.ALL.CTA ;  /* 0x0000000000007992 */ /* 0x0005ee0000008000 */
[----:B--2---:R-:W2:Y:S02]  /*6350*/  FENCE.VIEW.ASYNC.S ;  /* 0x00000000000073c6 */ /* 0x004ea40000000000 */
[----:B--2---:R-:W-:Y:S06]  /*6360*/  BAR.SYNC.DEFER_BLOCKING 0x1, 0x80 ;  /* 0x0042000000007b1d */ /* 0x004fec0000010000 */
[----:B------:R-:W-:Y:S05]  /*6370*/  @P0 BRA `(.L_x_99) ;  /* 0x0000000000280947 */ /* 0x000fea0003800000 */
[----:B------:R-:W-:Y:S02]  /*6380*/  UIADD3 UR4, UPT, UPT, UR48, 0x200, URZ ;  /* 0x0000020030047890 */ /* 0x000fe4000fffe0ff */
[----:B------:R-:W-:Y:S01]  /*6390*/  UIADD3 UR6, UP0, UPT, UR52, 0x680, URZ ;  /* 0x0000068034067890 */ /* 0x000fe2000ff1e0ff */
[----:B------:R-:W-:Y:S03]  /*63a0*/  UMOV UR43, UR36 ;  /* 0x00000024002b7c82 */ /* 0x000fe60008000000 */
[----:B------:R-:W-:Y:S01]  /*63b0*/  MOV R66, UR4 ;  /* 0x0000000400427c02 */ /* 0x000fe20008000f00 */
[----:B------:R-:W-:Y:S03]  /*63c0*/  UIADD3.X UR7, UPT, UPT, URZ, UR53, URZ, UP0, !UPT ;  /* 0x00000035ff077290 */ /* 0x000fe600087fe4ff */
[----:B------:R-:W-:Y:S11]  /*63d0*/  R2UR UR40, R66 ;  /* 0x00000000422872ca */ /* 0x000ff600000e0000 */
[----:B------:R-:W-:Y:S02]  /*63e0*/  @!UPT UIADD3 URZ, UPT, UPT, URZ, URZ, URZ ;  /* 0x000000fffffff290 */ /* 0x000fe4000fffe0ff */
[----:B------:R2:W-:Y:S01]  /*63f0*/  UTMASTG.3D [UR40], [UR6] ;  /* 0x00000028060073b5 */ /* 0x0005e20008010000 */
[----:B------:R0:W-:Y:S01]  /*6400*/  UTMACMDFLUSH ;  /* 0x00000000000079b7 */ /* 0x0001e20000000000 */
[----:B--2---:R-:W-:Y:S04]  /*6410*/  DEPBAR.LE SB0, 0x1 ;  /* 0x000080400000791a */ /* 0x004fe80000000000 */
.L_x_99:
[----:B------:R-:W-:Y:S05]  /*6420*/  BSYNC.RECONVERGENT B0 ;  /* 0x0000000000007941 */ /* 0x000fea0003800200 */
.L_x_98:
[----:B------:R-:W-:Y:S01]  /*6430*/  BAR.SYNC.DEFER_BLOCKING 0x1, 0x80 ;  /* 0x0042000000007b1d */ /* 0x000fe20000010000 */
[----:B------:R-:W-:Y:S01]  /*6440*/  ISETP.NE.AND P1, PT, R76, RZ, PT ;  /* 0x000000ff4c00720c */ /* 0x000fe20003f25270 */
[----:B------:R-:W-:Y:S01]  /*6450*/  UISETP.NE.AND UP0, UPT, UR49, URZ, UPT ;  /* 0x000000ff3100728c */ /* 0x000fe2000bf05270 */
[----:B------:R-:W-:Y:S11]  /*6460*/  LEA R3, R39, UR48, 0x3 ;  /* 0x0000003027037c11 */ /* 0x000ff6000f8e18ff */
[----:B------:R-:W-:Y:S01]  /*6470*/  @P1 SHF.L.U32 R2, R70, 0x1f, RZ ;  /* 0x0000001f46021819 */ /* 0x000fe200000006ff */
[----:B------:R-:W-:Y:S06]  /*6480*/  BRA.U !UP0, `(.L_x_100) ;  /* 0x0000000108247547 */ /* 0x000fec000b800000 */
[----:B------:R-:W-:Y:S01]  /*6490*/  IMAD.U32 R5, RZ, RZ, UR51 ;  /* 0x00000033ff057e24 */ /* 0x000fe2000f8e00ff */
[----:B------:R-:W-:Y:S01]  /*64a0*/  MOV R0, UR37 ;  /* 0x0000002500007c02 */ /* 0x000fe20008000f00 */
[----:B------:R-:W-:Y:S03]  /*64b0*/  UIADD3 UR51, UPT, UPT, UR51, 0x1, URZ ;  /* 0x0000000133337890 */ /* 0x000fe6000fffe0ff */
[----:B------:R-:W-:Y:S01]  /*64c0*/  @P1 LEA R5, R5, UR48, 0x3 ;  /* 0x0000003005051c11 */ /* 0x000fe2000f8e18ff */
[----:B------:R-:W-:Y:S04]  /*64d0*/  UISETP.NE.AND UP0, UPT, UR51, 0x4, UPT ;  /* 0x000000043300788c */ /* 0x000fe8000bf05270 */
[----:B------:R-:W-:Y:S01]  /*64e0*/  @P1 VIADD R5, R5, 0x60 ;  /* 0x0000006005051836 */ /* 0x000fe20000000000 */
[----:B------:R-:W-:Y:S04]  /*64f0*/  USEL UR51, UR51, URZ, UP0 ;  /* 0x000000ff33337287 */ /* 0x000fe80008000000 */
[----:B------:R-:W-:Y:S04]  /*6500*/  @P1 PRMT R0, R0, 0x654, R5 ;  /* 0x0000065400001816 */ /* 0x000fe80000000005 */
[----:B------:R2:W-:Y:S04]  /*6510*/  @P1 SYNCS.ARRIVE.TRANS64.RED.A1T0 RZ, [R0+URZ], RZ ;  /* 0x000000ff00ff19a7 */ /* 0x0005e800081004ff */
.L_x_100:
[----:B------:R-:W4:Y:S01]  /*6520*/  @P1 SYNCS.PHASECHK.TRANS64.TRYWAIT P0, [R3+URZ+0x40], R2 ;  /* 0x00004002030015a7 */ /* 0x000f2200080011ff */
[----:B------:R-:W-:Y:S01]  /*6530*/  BSSY B1, `(.L_x_101) ;  /* 0x0000013000017945 */ /* 0x000fe20003800000 */
[----:B----4-:R-:W-:Y:S03]  /*6540*/  @P1 SEL R81, RZ, 0x1, !P0 ;  /* 0x00000001ff511807 */ /* 0x010fe60004000000 */
[----:B------:R-:W-:Y:S05]  /*6550*/  @!P1 BRA `(.L_x_102) ;  /* 0x0000000000409947 */ /* 0x000fea0003800000 */
[----:B------:R-:W-:Y:S01]  /*6560*/  ISETP.NE.AND P1, PT, R82, RZ, PT ;  /* 0x000000ff5200720c */ /* 0x000fe20003f25270 */
[----:B------:R-:W-:Y:S01]  /*6570*/  BSSY B0, `(.L_x_103) ;  /* 0x0000009000007945 */ /* 0x000fe20003800000 */
[----:B------:R-:W-:Y:S11]  /*6580*/  ISETP.NE.AND P0, PT, R81, RZ, PT ;  /* 0x000000ff5100720c */ /* 0x000ff60003f05270 */
[----:B------:R-:W-:Y:S05]  /*6590*/  @P1 IMAD R4, R39, 0x1000, R80 ;  /* 0x0000100027041824 */ /* 0x000fea00078e0250 */
[----:B------:R-:W-:Y:S05]  /*65a0*/  @P1 IADD3 R2, PT, PT, R4, UR48, RZ ;  /* 0x0000003004021c10 */ /* 0x000fea000fffe0ff */
[----:B------:R-:W-:Y:S01]  /*65b0*/  @P1 IMAD.IADD R2, R71, 0x1, R2 ;  /* 0x0000000147021824 */ /* 0x000fe200078e0202 */
[----:B------:R-:W-:Y:S06]  /*65c0*/  @P0 BRA `(.L_x_104) ;  /* 0x00000000000c0947 */ /* 0x000fec0003800000 */
[----:B--2---:R-:W-:Y:S04]  /*65d0*/  SHF.L.U32 R0, R70, 0x1f, RZ ;  /* 0x0000001f46007819 */ /* 0x004fe800000006ff */
[----:B------:R-:W2:Y:S02]  /*65e0*/  SYNCS.PHASECHK.TRANS64.TRYWAIT P0, [R3+URZ+0x40], R0 ;  /* 0x00004000030075a7 */ /* 0x000ea400080011ff */
[----:B--2---:R-:W-:Y:S05]  /*65f0*/  @!P0 BRA `(.L_x_105) ;  /* 0x0000002400908947 */ /* 0x004fea0003800000 */
.L_x_104:
[----:B------:R-:W-:Y:S05]  /*6600*/  BSYNC B0 ;  /* 0x0000000000007941 */ /* 0x000fea0003800000 */
.L_x_103:
[----:B------:R-:W-:Y:S02]  /*6610*/  ISETP.NE.AND P0, PT, R82, RZ, PT ;  /* 0x000000ff5200720c */ /* 0x000fe40003f05270 */
[----:B------:R-:W-:Y:S11]  /*6620*/  IADD3 R39, PT, PT, R39, 0x1, RZ ;  /* 0x0000000127277810 */ /* 0x000ff60007ffe0ff */
[----:B------:R-:W-:Y:S05]  /*6630*/  @P0 WARPSYNC.ALL ;  /* 0x0000000000000948 */ /* 0x000fea0003800000 */
[----:B------:R4:W1:Y:S04]  /*6640*/  @P0 LDSM.16.M88.4 R40, [R4+UR48+0x200] ;  /* 0x000200300428083b */ /* 0x0008680008000200 */
[----:B------:R4:W1:Y:S02]  /*6650*/  @P0 LDSM.16.M88.4 R48, [R2+0x200] ;  /* 0x000200000230083b */ /* 0x0008640000000200 */
.L_x_102:
[----:B------:R-:W-:Y:S05]  /*6660*/  BSYNC B1 ;  /* 0x0000000000017941 */ /* 0x000fea0003800000 */
.L_x_101:
[----:B--2---:R-:W-:Y:S05]  /*6670*/  VIADD R0, R34, 0x20 ;  /* 0x0000002022007836 */ /* 0x004fea0000000000 */
[----:B------:R-:W-:Y:S04]  /*6680*/  SHF.R.U32.HI R0, RZ, 0x15, R0 ;  /* 0x00000015ff007819 */ /* 0x000fe80000011600 */
[----:B------:R-:W-:Y:S11]  /*6690*/  LOP3.LUT P0, RZ, R0, 0x3, R65, 0x48, !PT ;  /* 0x0000000300ff7812 */ /* 0x000ff60007804841 */
[----:B------:R-:W-:Y:S02]  /*66a0*/  @!UPT UIADD3 URZ, UPT, UPT, URZ, URZ, URZ ;  /* 0x000000fffffff290 */ /* 0x000fe4000fffe0ff */
[----:B------:R-:W-:Y:S05]  /*66b0*/  @!P0 BRA `(.L_x_106) ;  /* 0x0000000000408947 */ /* 0x000fea0003800000 */
[----:B------:R-:W2:Y:S01]  /*66c0*/  LDCU.64 UR8, c[0x4][0x70] ;  /* 0x01000e00ff0877ac */ /* 0x000ea20008000a00 */
[----:B------:R-:W-:Y:S01]  /*66d0*/  MOV R3, 0x0 ;  /* 0x0000000000037802 */ /* 0x000fe20000000f00 */
[----:B------:R-:W-:Y:S02]  /*66e0*/  HFMA2 R12, -RZ, RZ, 0, 5.9604644775390625e-08 ;  /* 0x00000001ff0c7431 */ /* 0x000fe400000001ff */
[----:B------:R-:W-:Y:S02]  /*66f0*/  IMAD.MOV.U32 R8, RZ, RZ, 0x192 ;  /* 0x00000192ff087424 */ /* 0x000fe400078e00ff */
[----:B------:R-:W-:Y:S01]  /*6700*/  IMAD.MOV.U32 R13, RZ, RZ, RZ ;  /* 0x000000ffff0d7224 */ /* 0x000fe200078e00ff */
[----:B------:R-:W5:Y:S01]  /*6710*/  LDCU.64 UR6, c[0x4][0x78] ;  /* 0x01000f00ff0677ac */ /* 0x000f620008000a00 */
[----:B----4-:R-:W4:Y:S01]  /*6720*/  LDC.64 R2, c[0x4][R3] ;  /* 0x0100000003027b82 */ /* 0x010f220000000a00 */
[----:B------:R-:W3:Y:S01]  /*6730*/  LDCU.64 UR4, c[0x4][0x10] ;  /* 0x01000200ff0477ac */ /* 0x000ee20008000a00 */
[----:B--2---:R-:W-:Y:S01]  /*6740*/  MOV R5, UR9 ;  /* 0x0000000900057c02 */ /* 0x004fe20008000f00 */
[----:B------:R-:W-:Y:S01]  /*6750*/  IMAD.U32 R4, RZ, RZ, UR8 ;  /* 0x00000008ff047e24 */ /* 0x000fe2000f8e00ff */
[----:B-----5:R-:W-:Y:S01]  /*6760*/  MOV R7, UR7 ;  /* 0x0000000700077c02 */ /* 0x020fe20008000f00 */
[----:B------:R-:W-:Y:S01]  /*6770*/  IMAD.U32 R6, RZ, RZ, UR6 ;  /* 0x00000006ff067e24 */ /* 0x000fe2000f8e00ff */
[----:B---3--:R-:W-:Y:S01]  /*6780*/  MOV R11, UR5 ;  /* 0x00000005000b7c02 */ /* 0x008fe20008000f00 */
[----:B------:R-:W-:Y:S02]  /*6790*/  IMAD.U32 R10, RZ, RZ, UR4 ;  /* 0x00000004ff0a7e24 */ /* 0x000fe4000f8e00ff */
[----:B------:R-:W-:Y:S07]  /*67a0*/  LEPC R20, `(.L_x_106) ;  /* 0x000000001014794e */ /* 0x000fee0000000000 */
[----:B-1--4-:R-:W-:Y:S05]  /*67b0*/  CALL.ABS.NOINC R2 ;  /* 0x0000000002007343 */ /* 0x012fea0003c00000 */
.L_x_106:
[----:B------:R-:W-:Y:S01]  /*67c0*/  ISETP.NE.AND P6, PT, R76, RZ, PT ;  /* 0x000000ff4c00720c */ /* 0x000fe20003fc5270 */
[----:B------:R-:W-:Y:S05]  /*67d0*/  WARPSYNC.ALL ;  /* 0x0000000000007948 */ /* 0x000fea0003800000 */
[----:B------:R-:W-:Y:S01]  /*67e0*/  R2UR UR4, R34 ;  /* 0x00000000220472ca */ /* 0x000fe200000e0000 */
[--C-:B-1----:R-:W-:Y:S01]  /*67f0*/  HADD2.F32 R20, -RZ, R40.reuse.H0_H0 ;  /* 0x20000028ff147230 */ /* 0x102fe20000004100 */
[----:B------:R-:W-:Y:S01]  /*6800*/  ISETP.NE.AND P0, PT, R72, RZ, PT ;  /* 0x000000ff4800720c */ /* 0x000fe20003f05270 */
[----:B------:R-:W-:Y:S01]  /*6810*/  HADD2.F32 R21, -RZ, R40.H1_H1 ;  /* 0x30000028ff157230 */ /* 0x000fe20000004100 */
[----:B------:R-:W-:Y:S01]  /*6820*/  MOV R38, UR51 ;  /* 0x0000003300267c02 */ /* 0x000fe20008000f00 */
[--C-:B------:R-:W-:Y:S01]  /*6830*/  HADD2.F32 R36, -RZ, R41.reuse.H1_H1 ;  /* 0x30000029ff247230 */ /* 0x100fe20000004100 */
[----:B------:R-:W-:Y:S01]  /*6840*/  MOV R83, UR37 ;  /* 0x0000002500537c02 */ /* 0x000fe20008000f00 */
[----:B------:R-:W-:Y:S01]  /*6850*/  HADD2.F32 R37, -RZ, R48.H0_H0 ;  /* 0x20000030ff257230 */ /* 0x000fe20000004100 */
[----:B------:R-:W-:Y:S01]  /*6860*/  @P6 LEA R38, R38, UR48, 0x3 ;  /* 0x0000003026266c11 */ /* 0x000fe2000f8e18ff */
[----:B------:R-:W-:Y:S01]  /*6870*/  BSSY.RECONVERGENT B0, `(.L_x_107) ;  /* 0x000004d000007945 */ /* 0x000fe20003800200 */
[----:B------:R-:W-:Y:S02]  /*6880*/  @P6 SHF.L.U32 R88, R70, 0x1f, RZ ;  /* 0x0000001f46586819 */ /* 0x000fe400000006ff */
[----:B------:R-:W-:Y:S01]  /*6890*/  @P6 IADD3 R38, PT, PT, R38, 0x60, RZ ;  /* 0x0000006026266810 */ /* 0x000fe20007ffe0ff */
[----:B----4-:R-:W1:Y:S03]  /*68a0*/  LDTM.16dp256bit.x4 R4, tmem[UR4+0x20] ;  /* 0x00002004000479ee */ /* 0x010e660008120000 */
[----:B------:R-:W-:Y:S02]  /*68b0*/  @P6 PRMT R38, R83, 0x654, R38 ;  /* 0x0000065453266816 */ /* 0x000fe40000000026 */
[----:B------:R-:W-:Y:S01]  /*68c0*/  LEA R83, R39, UR48, 0x3 ;  /* 0x0000003027537c11 */ /* 0x000fe2000f8e18ff */
[C---:B-1----:R-:W-:Y:S01]  /*68d0*/  FMUL R0, R33.reuse, R4 ;  /* 0x0000000421007220 */ /* 0x042fe20000400000 */
[C---:B------:R-:W-:Y:S01]  /*68e0*/  FMUL R2, R33.reuse, R5 ;  /* 0x0000000521027220 */ /* 0x040fe20000400000 */
[C---:B------:R-:W-:Y:S01]  /*68f0*/  FMUL R3, R33.reuse, R6 ;  /* 0x0000000621037220 */ /* 0x040fe20000400000 */
[----:B------:R-:W-:Y:S01]  /*6900*/  FMUL R7, R33, R7 ;  /* 0x0000000721077220 */ /* 0x000fe20000400000 */
[C---:B------:R-:W-:Y:S01]  /*6910*/  FFMA R0, R35.reuse, R20, R0 ;  /* 0x0000001423007223 */ /* 0x040fe20000000000 */
[----:B------:R-:W-:Y:S02]  /*6920*/  HADD2.F32 R20, -RZ, R41.H0_H0 ;  /* 0x20000029ff147230 */ /* 0x000fe40000004100 */
[----:B------:R-:W-:Y:S01]  /*6930*/  FFMA R2, R35, R21, R2 ;  /* 0x0000001523027223 */ /* 0x000fe20000000002 */
[C---:B------:R-:W-:Y:S01]  /*6940*/  FMUL R4, R33.reuse, R8 ;  /* 0x0000000821047220 */ /* 0x040fe20000400000 */
[----:B------:R-:W-:Y:S01]  /*6950*/  FMUL R5, R33, R9 ;  /* 0x0000000921057220 */ /* 0x000fe20000400000 */
[--C-:B------:R-:W-:Y:S02]  /*6960*/  HADD2.F32 R21, -RZ, R43.reuse.H0_H0 ;  /* 0x2000002bff157230 */ /* 0x100fe40000004100 */
[C---:B------:R-:W-:Y:S01]  /*6970*/  FFMA R3, R35.reuse, R20, R3 ;  /* 0x0000001423037223 */ /* 0x040fe20000000003 */
[--C-:B------:R-:W-:Y:S01]  /*6980*/  HADD2.F32 R20, -RZ, R42.reuse.H0_H0 ;  /* 0x2000002aff147230 */ /* 0x100fe20000004100 */
[----:B------:R-:W-:Y:S01]  /*6990*/  F2FP.F16.F32.PACK_AB R44, R2, R0 ;  /* 0x00000000022c723e */ /* 0x000fe200000000ff */
[----:B------:R-:W-:Y:S01]  /*69a0*/  FFMA R7, R35, R36, R7 ;  /* 0x0000002423077223 */ /* 0x000fe20000000007 */
[----:B------:R-:W-:Y:S01]  /*69b0*/  FMUL R6, R33, R10 ;  /* 0x0000000a21067220 */ /* 0x000fe20000400000 */
[----:B------:R-:W-:Y:S02]  /*69c0*/  HADD2.F32 R36, -RZ, R43.H1_H1 ;  /* 0x3000002bff247230 */ /* 0x000fe40000004100 */
[----:B------:R-:W-:Y:S01]  /*69d0*/  FFMA R4, R35, R20, R4 ;  /* 0x0000001423047223 */ /* 0x000fe20000000004 */
[----:B------:R-:W-:Y:S01]  /*69e0*/  HADD2.F32 R20, -RZ, R42.H1_H1 ;  /* 0x3000002aff147230 */ /* 0x000fe20000004100 */
[----:B------:R-:W-:Y:S01]  /*69f0*/  F2FP.F16.F32.PACK_AB R45, R7, R3 ;  /* 0x00000003072d723e */ /* 0x000fe200000000ff */
[C---:B------:R-:W-:Y:S01]  /*6a00*/  FMUL R11, R33.reuse, R11 ;  /* 0x0000000b210b7220 */ /* 0x040fe20000400000 */
[C---:B------:R-:W-:Y:S01]  /*6a10*/  FMUL R8, R33.reuse, R12 ;  /* 0x0000000c21087220 */ /* 0x040fe20000400000 */
[----:B------:R-:W-:Y:S01]  /*6a20*/  FMUL R9, R33, R13 ;  /* 0x0000000d21097220 */ /* 0x000fe20000400000 */
[C---:B------:R-:W-:Y:S01]  /*6a30*/  FFMA R5, R35.reuse, R20, R5 ;  /* 0x0000001423057223 */ /* 0x040fe20000000005 */
[----:B------:R-:W-:Y:S02]  /*6a40*/  HADD2.F32 R20, -RZ, R48.H1_H1 ;  /* 0x30000030ff147230 */ /* 0x000fe40000004100 */
[C---:B------:R-:W-:Y:S01]  /*6a50*/  FFMA R6, R35.reuse, R21, R6 ;  /* 0x0000001523067223 */ /* 0x040fe20000000006 */
[C---:B------:R-:W-:Y:S01]  /*6a60*/  FFMA R11, R35.reuse, R36, R11 ;  /* 0x00000024230b7223 */ /* 0x040fe2000000000b */
[C---:B------:R-:W-:Y:S01]  /*6a70*/  FFMA R8, R35.reuse, R37, R8 ;  /* 0x0000002523087223 */ /* 0x040fe20000000008 */
[--C-:B------:R-:W-:Y:S02]  /*6a80*/  HADD2.F32 R21, -RZ, R49.reuse.H0_H0 ;  /* 0x20000031ff157230 */ /* 0x100fe40000004100 */
[----:B------:R-:W-:Y:S01]  /*6a90*/  FFMA R9, R35, R20, R9 ;  /* 0x0000001423097223 */ /* 0x000fe20000000009 */
[C---:B------:R-:W-:Y:S01]  /*6aa0*/  FMUL R10, R33.reuse, R14 ;  /* 0x0000000e210a7220 */ /* 0x040fe20000400000 */
[----:B------:R-:W-:Y:S02]  /*6ab0*/  HADD2.F32 R20, -RZ, R49.H1_H1 ;  /* 0x30000031ff147230 */ /* 0x000fe40000004100 */
[C---:B------:R-:W-:Y:S01]  /*6ac0*/  FMUL R15, R33.reuse, R15 ;  /* 0x0000000f210f7220 */ /* 0x040fe20000400000 */
[----:B------:R-:W-:Y:S01]  /*6ad0*/  FMUL R12, R33, R16 ;  /* 0x00000010210c7220 */ /* 0x000fe20000400000 */
[C---:B------:R-:W-:Y:S01]  /*6ae0*/  FFMA R10, R35.reuse, R21, R10 ;  /* 0x00000015230a7223 */ /* 0x040fe2000000000a */
[--C-:B------:R-:W-:Y:S02]  /*6af0*/  HADD2.F32 R21, -RZ, R50.reuse.H0_H0 ;  /* 0x20000032ff157230 */ /* 0x100fe40000004100 */
[----:B------:R-:W-:Y:S01]  /*6b00*/  FFMA R15, R35, R20, R15 ;  /* 0x00000014230f7223 */ /* 0x000fe2000000000f */
[----:B------:R-:W-:Y:S02]  /*6b10*/  HADD2.F32 R20, -RZ, R50.H1_H1 ;  /* 0x30000032ff147230 */ /* 0x000fe40000004100 */
[C---:B------:R-:W-:Y:S01]  /*6b20*/  FMUL R13, R33.reuse, R17 ;  /* 0x00000011210d7220 */ /* 0x040fe20000400000 */
[--C-:B------:R-:W-:Y:S02]  /*6b30*/  HADD2.F32 R37, -RZ, R51.reuse.H0_H0 ;  /* 0x20000033ff257230 */ /* 0x100fe40000004100 */
[C---:B------:R-:W-:Y:S01]  /*6b40*/  FMUL R14, R33.reuse, R18 ;  /* 0x00000012210e7220 */ /* 0x040fe20000400000 */
[----:B------:R-:W-:Y:S02]  /*6b50*/  HADD2.F32 R36, -RZ, R51.H1_H1 ;  /* 0x30000033ff247230 */ /* 0x000fe40000004100 */
        /* <DEDUP_REMOVED lines=21> */
[----:B------:R-:W-:Y:S02]  /*6cb0*/  UIADD3 UR8, UP0, UPT, UR52, 0x680, URZ ;  /* 0x0000068034087890 */ /* 0x000fe4000ff1e0ff */
[----:B------:R-:W-:Y:S02]  /*6cc0*/  UIADD3 UR5, UPT, UPT, UR41, 0x20, URZ ;  /* 0x0000002029057890 */ /* 0x000fe4000fffe0ff */
[----:B------:R-:W-:Y:S02]  /*6cd0*/  UIADD3 UR4, UPT, UPT, UR48, 0x1200, URZ ;  /* 0x0000120030047890 */ /* 0x000fe4000fffe0ff */
[----:B------:R-:W-:Y:S01]  /*6ce0*/  UIADD3.X UR9, UPT, UPT, URZ, UR53, URZ, UP0, !UPT ;  /* 0x00000035ff097290 */ /* 0x000fe200087fe4ff */
[----:B------:R-:W-:Y:S01]  /*6cf0*/  UMOV UR6, UR42 ;  /* 0x0000002a00067c82 */ /* 0x000fe20008000000 */
[----:B------:R-:W-:Y:S07]  /*6d00*/  UMOV UR7, UR36 ;  /* 0x0000002400077c82 */ /* 0x000fee0008000000 */
[----:B------:R2:W-:Y:S01]  /*6d10*/  UTMASTG.3D [UR4], [UR8] ;  /* 0x00000004080073b5 */ /* 0x0005e20008010000 */
[----:B------:R0:W-:Y:S01]  /*6d20*/  UTMACMDFLUSH ;  /* 0x00000000000079b7 */ /* 0x0001e20000000000 */
[----:B--2---:R-:W-:Y:S04]  /*6d30*/  DEPBAR.LE SB0, 0x1 ;  /* 0x000080400000791a */ /* 0x004fe80000000000 */
.L_x_108:
[----:B------:R-:W-:Y:S05]  /*6d40*/  BSYNC.RECONVERGENT B0 ;  /* 0x0000000000007941 */ /* 0x000fea0003800200 */
.L_x_107:
[----:B------:R-:W-:Y:S01]  /*6d50*/  BAR.SYNC.DEFER_BLOCKING 0x1, 0x80 ;  /* 0x0042000000007b1d */ /* 0x000fe20000010000 */
[----:B------:R-:W-:Y:S04]  /*6d60*/  UIADD3 UR40, UPT, UPT, UR51, 0x1, URZ ;  /* 0x0000000133287890 */ /* 0x000fe8000fffe0ff */
[----:B------:R-:W-:Y:S04]  /*6d70*/  UISETP.NE.AND UP0, UPT, UR40, 0x4, UPT ;  /* 0x000000042800788c */ /* 0x000fe8000bf05270 */
[----:B------:R-:W-:Y:S01]  /*6d80*/  USEL UR40, UR40, URZ, UP0 ;  /* 0x000000ff28287287 */ /* 0x000fe20008000000 */
[----:B------:R2:W-:Y:S01]  /*6d90*/  @P6 SYNCS.ARRIVE.TRANS64.RED.A1T0 RZ, [R38+URZ], RZ ;  /* 0x000000ff26ff69a7 */ /* 0x0005e200081004ff */
[----:B------:R-:W-:Y:S01]  /*6da0*/  BSSY B1, `(.L_x_109) ;  /* 0x0000014000017945 */ /* 0x000fe20003800000 */
[----:B------:R-:W4:Y:S02]  /*6db0*/  @P6 SYNCS.PHASECHK.TRANS64.TRYWAIT P0, [R83+URZ+0x40], R88 ;  /* 0x00004058530065a7 */ /* 0x000f2400080011ff */
[----:B----4-:R-:W-:Y:S01]  /*6dc0*/  @P6 SEL R81, RZ, 0x1, !P0 ;  /* 0x00000001ff516807 */ /* 0x010fe20004000000 */
[----:B--2---:R-:W-:Y:S06]  /*6dd0*/  @!P6 BRA `(.L_x_110) ;  /* 0x000000000040e947 */ /* 0x004fec0003800000 */
[----:B------:R-:W-:Y:S01]  /*6de0*/  ISETP.NE.AND P1, PT, R82, RZ, PT ;  /* 0x000000ff5200720c */ /* 0x000fe20003f25270 */
[----:B------:R-:W-:Y:S01]  /*6df0*/  BSSY B0, `(.L_x_111) ;  /* 0x0000009000007945 */ /* 0x000fe20003800000 */
[----:B------:R-:W-:Y:S11]  /*6e00*/  ISETP.NE.AND P0, PT, R81, RZ, PT ;  /* 0x000000ff5100720c */ /* 0x000ff60003f05270 */
[----:B------:R-:W-:Y:S05]  /*6e10*/  @P1 IMAD R2, R39, 0x1000, R80 ;  /* 0x0000100027021824 */ /* 0x000fea00078e0250 */
[----:B------:R-:W-:Y:S05]  /*6e20*/  @P1 IADD3 R0, PT, PT, R2, UR48, RZ ;  /* 0x0000003002001c10 */ /* 0x000fea000fffe0ff */
[----:B------:R-:W-:Y:S01]  /*6e30*/  @P1 IMAD.IADD R0, R71, 0x1, R0 ;  /* 0x0000000147001824 */ /* 0x000fe200078e0200 */
[----:B------:R-:W-:Y:S06]  /*6e40*/  @P0 BRA `(.L_x_112) ;  /* 0x00000000000c0947 */ /* 0x000fec0003800000 */
[----:B------:R-:W-:Y:S04]  /*6e50*/  SHF.L.U32 R4, R70, 0x1f, RZ ;  /* 0x0000001f46047819 */ /* 0x000fe800000006ff */
[----:B------:R-:W2:Y:S02]  /*6e60*/  SYNCS.PHASECHK.TRANS64.TRYWAIT P0, [R83+URZ+0x40], R4 ;  /* 0x00004004530075a7 */ /* 0x000ea400080011ff */
[----:B--2---:R-:W-:Y:S05]  /*6e70*/  @!P0 BRA `(.L_x_113) ;  /* 0x0000001c00848947 */ /* 0x004fea0003800000 */
.L_x_112:
[----:B------:R-:W-:Y:S05]  /*6e80*/  BSYNC B0 ;  /* 0x0000000000007941 */ /* 0x000fea0003800000 */
.L_x_111:
[----:B------:R-:W-:Y:S02]  /*6e90*/  ISETP.NE.AND P0, PT, R82, RZ, PT ;  /* 0x000000ff5200720c */ /* 0x000fe40003f05270 */
[----:B------:R-:W-:Y:S11]  /*6ea0*/  IADD3 R39, PT, PT, R39, 0x1, RZ ;  /* 0x0000000127277810 */ /* 0x000ff60007ffe0ff */
[----:B------:R-:W-:Y:S05]  /*6eb0*/  @P0 WARPSYNC.ALL ;  /* 0x0000000000000948 */ /* 0x000fea0003800000 */
[----:B------:R4:W1:Y:S04]  /*6ec0*/  @P0 LDSM.16.M88.4 R40, [R2+UR48+0x200] ;  /* 0x000200300228083b */ /* 0x0008680008000200 */
[----:B------:R4:W1:Y:S02]  /*6ed0*/  @P0 LDSM.16.M88.4 R48, [R0+0x200] ;  /* 0x000200000030083b */ /* 0x0008640000000200 */
.L_x_110:
[----:B------:R-:W-:Y:S05]  /*6ee0*/  BSYNC B1 ;  /* 0x0000000000017941 */ /* 0x000fea0003800000 */
.L_x_109:
[----:B----4-:R-:W-:Y:S05]  /*6ef0*/  VIADD R0, R34, 0x40 ;  /* 0x0000004022007836 */ /* 0x010fea0000000000 */
[----:B------:R-:W-:Y:S04]  /*6f00*/  SHF.R.U32.HI R0, RZ, 0x15, R0 ;  /* 0x00000015ff007819 */ /* 0x000fe80000011600 */
[----:B------:R-:W-:Y:S11]  /*6f10*/  LOP3.LUT P0, RZ, R0, 0x3, R65, 0x48, !PT ;  /* 0x0000000300ff7812 */ /* 0x000ff60007804841 */
[----:B------:R-:W-:Y:S02]  /*6f20*/  @!UPT UIADD3 URZ, UPT, UPT, URZ, URZ, URZ ;  /* 0x000000fffffff290 */ /* 0x000fe4000fffe0ff */
        /* <DEDUP_REMOVED lines=8> */
[----:B------:R-:W3:Y:S01]  /*6fb0*/  LDCU.64 UR4, c[0x4][0x10] ;  /* 0x01000200ff0477ac */ /* 0x000ee20008000a00 */
[----:B----4-:R-:W-:Y:S01]  /*6fc0*/  MOV R5, UR9 ;  /* 0x0000000900057c02 */ /* 0x010fe20008000f00 */
[----:B--2---:R-:W-:Y:S01]  /*6fd0*/  IMAD.U32 R4, RZ, RZ, UR8 ;  /* 0x00000008ff047e24 */ /* 0x004fe2000f8e00ff */
[----:B-----5:R-:W-:Y:S01]  /*6fe0*/  MOV R7, UR7 ;  /* 0x0000000700077c02 */ /* 0x020fe20008000f00 */
[----:B------:R-:W-:Y:S01]  /*6ff0*/  IMAD.U32 R6, RZ, RZ, UR6 ;  /* 0x00000006ff067e24 */ /* 0x000fe2000f8e00ff */
[----:B---3--:R-:W-:Y:S01]  /*7000*/  MOV R11, UR5 ;  /* 0x00000005000b7c02 */ /* 0x008fe20008000f00 */
[----:B------:R-:W-:Y:S02]  /*7010*/  IMAD.U32 R10, RZ, RZ, UR4 ;  /* 0x00000004ff0a7e24 */ /* 0x000fe4000f8e00ff */
[----:B------:R-:W-:Y:S07]  /*7020*/  LEPC R20, `(.L_x_114) ;  /* 0x000000001014794e */ /* 0x000fee0000000000 */
[----:B-1----:R-:W-:Y:S05]  /*7030*/  CALL.ABS.NOINC R2 ;  /* 0x0000000002007343 */ /* 0x002fea0003c00000 */
.L_x_114:
        /* <DEDUP_REMOVED lines=8> */
[----:B--2---:R-:W-:Y:S01]  /*70c0*/  MOV R83, UR37 ;  /* 0x0000002500537c02 */ /* 0x004fe20008000f00 */
[----:B------:R-:W-:Y:S01]  /*70d0*/  HADD2.F32 R37, -RZ, R48.H0_H0 ;  /* 0x20000030ff257230 */ /* 0x000fe20000004100 */
[----:B------:R-:W-:Y:S01]  /*70e0*/  @P6 LEA R38, R38, UR48, 0x3 ;  /* 0x0000003026266c11 */ /* 0x000fe2000f8e18ff */
[----:B------:R-:W-:Y:S01]  /*70f0*/  BSSY.RECONVERGENT B0, `(.L_x_115) ;  /* 0x000004d000007945 */ /* 0x000fe20003800200 */
[----:B------:R-:W-:Y:S02]  /*7100*/  LEA R88, R39, UR48, 0x3 ;  /* 0x0000003027587c11 */ /* 0x000fe4000f8e18ff */
[----:B------:R-:W-:Y:S01]  /*7110*/  @P6 IADD3 R38, PT, PT, R38, 0x60, RZ ;  /* 0x0000006026266810 */ /* 0x000fe20007ffe0ff */
[----:B------:R-:W1:Y:S03]  /*7120*/  LDTM.16dp256bit.x4 R4, tmem[UR4+0x40] ;  /* 0x00004004000479ee */ /* 0x000e660008120000 */
[----:B------:R-:W-:Y:S02]  /*7130*/  @P6 PRMT R38, R83, 0x654, R38 ;  /* 0x0000065453266816 */ /* 0x000fe40000000026 */
[----:B------:R-:W-:Y:S01]  /*7140*/  @P6 SHF.L.U32 R83, R70, 0x1f, RZ ;  /* 0x0000001f46536819 */ /* 0x000fe200000006ff */
        /* <DEDUP_REMOVED lines=71> */
.L_x_116:
[----:B------:R-:W-:Y:S05]  /*75c0*/  BSYNC.RECONVERGENT B0 ;  /* 0x0000000000007941 */ /* 0x000fea0003800200 */
.L_x_115:
        /* <DEDUP_REMOVED lines=19> */
.L_x_120:
[----:B------:R-:W-:Y:S05]  /*7700*/  BSYNC B0 ;  /* 0x0000000000007941 */ /* 0x000fea0003800000 */
.L_x_119:
[----:B------:R-:W-:Y:S11]  /*7710*/  ISETP.NE.AND P0, PT, R82, RZ, PT ;  /* 0x000000ff5200720c */ /* 0x000ff60003f05270 */
[----:B------:R-:W-:Y:S02]  /*7720*/  @!UPT UIADD3 URZ, UPT, UPT, URZ, URZ, URZ ;  /* 0x000000fffffff290 */ /* 0x000fe4000fffe0ff */
[----:B------:R-:W-:Y:S05]  /*7730*/  @P0 WARPSYNC.ALL ;  /* 0x0000000000000948 */ /* 0x000fea0003800000 */
[----:B------:R4:W1:Y:S04]  /*7740*/  @P0 LDSM.16.M88.4 R40, [R39+UR48+0x200] ;  /* 0x000200302728083b */ /* 0x0008680008000200 */
[----:B------:R4:W1:Y:S02]  /*7750*/  @P0 LDSM.16.M88.4 R48, [R0+0x200] ;  /* 0x000200000030083b */ /* 0x0008640000000200 */
.L_x_118:
[----:B------:R-:W-:Y:S05]  /*7760*/  BSYNC B1 ;  /* 0x0000000000017941 */ /* 0x000fea0003800000 */
.L_x_117:
[----:B----4-:R-:W-:Y:S05]  /*7770*/  VIADD R0, R34, 0x60 ;  /* 0x0000006022007836 */ /* 0x010fea0000000000 */
[----:B------:R-:W-:Y:S04]  /*7780*/  SHF.R.U32.HI R0, RZ, 0x15, R0 ;  /* 0x00000015ff007819 */ /* 0x000fe80000011600 */
[----:B------:R-:W-:Y:S11]  /*7790*/  LOP3.LUT P0, RZ, R0, 0x3, R65, 0x48, !PT ;  /* 0x0000000300ff7812 */ /* 0x000ff60007804841 */
[----:B------:R-:W-:Y:S02]  /*77a0*/  @!UPT UIADD3 URZ, UPT, UPT, URZ, URZ, URZ ;  /* 0x000000fffffff290 */ /* 0x000fe4000fffe0ff */
[----:B------:R-:W-:Y:S05]  /*77b0*/  @!P0 BRA `(.L_x_122) ;  /* 0x0000000000408947 */ /* 0x000fea0003800000 */
[----:B------:R-:W4:Y:S01]  /*77c0*/  LDCU.64 UR8, c[0x4][0x70] ;  /* 0x01000e00ff0877ac */ /* 0x000f220008000a00 */
[----:B--2---:R-:W-:Y:S01]  /*77d0*/  MOV R3, 0x0 ;  /* 0x0000000000037802 */ /* 0x004fe20000000f00 */
[----:B------:R-:W-:Y:S02]  /*77e0*/  HFMA2 R12, -RZ, RZ, 0, 5.9604644775390625e-08 ;  /* 0x00000001ff0c7431 */ /* 0x000fe400000001ff */
[----:B------:R-:W-:Y:S02]  /*77f0*/  IMAD.MOV.U32 R8, RZ, RZ, 0x192 ;  /* 0x00000192ff087424 */ /* 0x000fe400078e00ff */
[----:B------:R-:W-:Y:S01]  /*7800*/  IMAD.MOV.U32 R13, RZ, RZ, RZ ;  /* 0x000000ffff0d7224 */ /* 0x000fe200078e00ff */
[----:B------:R-:W2:Y:S01]  /*7810*/  LDCU.64 UR6, c[0x4][0x78] ;  /* 0x01000f00ff0677ac */ /* 0x000ea20008000a00 */
[----:B------:R-:W1:Y:S01]  /*7820*/  LDC.64 R2, c[0x4][R3] ;  /* 0x0100000003027b82 */ /* 0x000e620000000a00 */
[----:B------:R-:W5:Y:S01]  /*7830*/  LDCU.64 UR4, c[0x4][0x10] ;  /* 0x01000200ff0477ac */ /* 0x000f620008000a00 */
[----:B----4-:R-:W-:Y:S01]  /*7840*/  MOV R5, UR9 ;  /* 0x0000000900057c02 */ /* 0x010fe20008000f00 */
[----:B------:R-:W-:Y:S01]  /*7850*/  IMAD.U32 R4, RZ, RZ, UR8 ;  /* 0x00000008ff047e24 */ /* 0x000fe2000f8e00ff */
[----:B--2---:R-:W-:Y:S01]  /*7860*/  MOV R7, UR7 ;  /* 0x0000000700077c02 */ /* 0x004fe20008000f00 */
[----:B------:R-:W-:Y:S01]  /*7870*/  IMAD.U32 R6, RZ, RZ, UR6 ;  /* 0x00000006ff067e24 */ /* 0x000fe2000f8e00ff */
[----:B-----5:R-:W-:Y:S01]  /*7880*/  MOV R11, UR5 ;  /* 0x00000005000b7c02 */ /* 0x020fe20008000f00 */
[----:B------:R-:W-:Y:S02]  /*7890*/  IMAD.U32 R10, RZ, RZ, UR4 ;  /* 0x00000004ff0a7e24 */ /* 0x000fe4000f8e00ff */
[----:B------:R-:W-:Y:S07]  /*78a0*/  LEPC R20, `(.L_x_122) ;  /* 0x000000001014794e */ /* 0x000fee0000000000 */
[----:B-1-3--:R-:W-:Y:S05]  /*78b0*/  CALL.ABS.NOINC R2 ;  /* 0x0000000002007343 */ /* 0x00afea0003c00000 */
.L_x_122:
[----:B------:R-:W-:Y:S01]  /*78c0*/  ISETP.NE.AND P0, PT, R72, RZ, PT ;  /* 0x000000ff4800720c */ /* 0x000fe20003f05270 */
[----:B------:R-:W-:Y:S05]  /*78d0*/  WARPSYNC.ALL ;  /* 0x0000000000007948 */ /* 0x000fea0003800000 */
[----:B------:R-:W-:Y:S01]  /*78e0*/  R2UR UR4, R34 ;  /* 0x00000000220472ca */ /* 0x000fe200000e0000 */
[--C-:B-1----:R-:W-:Y:S01]  /*78f0*/  HADD2.F32 R20, -RZ, R40.reuse.H0_H0 ;  /* 0x20000028ff147230 */ /* 0x102fe20000004100 */
[----:B------:R-:W-:Y:S01]  /*7900*/  R2UR UR5, R79 ;  /* 0x000000004f0572ca */ /* 0x000fe200000e0000 */
[----:B------:R-:W-:Y:S01]  /*7910*/  HADD2.F32 R36, -RZ, R40.H1_H1 ;  /* 0x30000028ff247230 */ /* 0x000fe20000004100 */
[----:B------:R-:W-:Y:S01]  /*7920*/  BSSY.RECONVERGENT B0, `(.L_x_123) ;  /* 0x000004f000007945 */ /* 0x000fe20003800200 */
[--C-:B------:R-:W-:Y:S02]  /*7930*/  HADD2.F32 R21, -RZ, R41.reuse.H0_H0 ;  /* 0x20000029ff157230 */ /* 0x100fe40000004100 */
[----:B------:R-:W-:Y:S02]  /*7940*/  HADD2.F32 R38, -RZ, R41.H1_H1 ;  /* 0x30000029ff267230 */ /* 0x000fe40000004100 */
[--C-:B------:R-:W-:Y:S02]  /*7950*/  HADD2.F32 R37, -RZ, R42.reuse.H0_H0 ;  /* 0x2000002aff257230 */ /* 0x100fe40000004100 */
[----:B------:R-:W-:Y:S02]  /*7960*/  HADD2.F32 R40, -RZ, R42.H1_H1 ;  /* 0x3000002aff287230 */ /* 0x000fe40000004100 */
[----:B------:R-:W1:Y:S01]  /*7970*/  LDTM.16dp256bit.x4 R4, tmem[UR4+0x60] ;  /* 0x00006004000479ee */ /* 0x000e620008120000 */
[----:B------:R-:W-:Y:S01]  /*7980*/  NOP ;  /* 0x0000000000007918 */ /* 0x000fe20000000000 */
[----:B------:R-:W-:Y:S01]  /*7990*/  UIADD3 UR5, UPT, UPT, UR5, 0xd0, URZ ;  /* 0x000000d005057890 */ /* 0x000fe2000fffe0ff */
[--C-:B------:R-:W-:Y:S02]  /*79a0*/  HADD2.F32 R39, -RZ, R43.reuse.H0_H0 ;  /* 0x2000002bff277230 */ /* 0x100fe40000004100 */
[----:B------:R-:W-:Y:S01]  /*79b0*/  HADD2.F32 R41, -RZ, R43.H1_H1 ;  /* 0x3000002bff297230 */ /* 0x000fe20000004100 */
[----:B------:R-:W-:Y:S01]  /*79c0*/  UPRMT UR5, UR37, 0x654, UR5 ;  /* 0x0000065425057896 */ /* 0x000fe20008000005 */
[--C-:B------:R-:W-:Y:S02]  /*79d0*/  HADD2.F32 R42, -RZ, R48.reuse.H0_H0 ;  /* 0x20000030ff2a7230 */ /* 0x100fe40000004100 */
[----:B------:R-:W-:Y:S02]  /*79e0*/  HADD2.F32 R43, -RZ, R48.H1_H1 ;  /* 0x30000030ff2b7230 */ /* 0x000fe40000004100 */
[--C-:B------:R-:W-:Y:S02]  /*79f0*/  HADD2.F32 R44, -RZ, R49.reuse.H0_H0 ;  /* 0x20000031ff2c7230 */ /* 0x100fe40000004100 */
[----:B------:R-:W-:Y:S02]  /*7a00*/  HADD2.F32 R46, -RZ, R49.H1_H1 ;  /* 0x30000031ff2e7230 */ /* 0x000fe40000004100 */
[----:B-1----:R-:W-:Y:S01]  /*7a10*/  SYNCS.ARRIVE.TRANS64.RED.A1T0 RZ, [UR5], RZ ;  /* 0x000000ffffff79a7 */ /* 0x002fe20008100405 */
[--C-:B------:R-:W-:Y:S02]  /*7a20*/  HADD2.F32 R45, -RZ, R50.reuse.H0_H0 ;  /* 0x20000032ff2d7230 */ /* 0x100fe40000004100 */
[----:B------:R-:W-:Y:S02]  /*7a30*/  HADD2.F32 R48, -RZ, R50.H1_H1 ;  /* 0x30000032ff307230 */ /* 0x000fe40000004100 */
[--C-:B------:R-:W-:Y:S02]  /*7a40*/  HADD2.F32 R47, -RZ, R51.reuse.H0_H0 ;  /* 0x20000033ff2f7230 */ /* 0x100fe40000004100 */
[----:B------:R-:W-:Y:S02]  /*7a50*/  HADD2.F32 R50, -RZ, R51.H1_H1 ;  /* 0x30000033ff327230 */ /* 0x000fe40000004100 */
[C---:B------:R-:W-:Y:S01]  /*7a60*/  FMUL R4, R33.reuse, R4 ;  /* 0x0000000421047220 */ /* 0x040fe20000400000 */
[C---:B------:R-:W-:Y:S01]  /*7a70*/  FMUL R5, R33.reuse, R5 ;  /* 0x0000000521057220 */ /* 0x040fe20000400000 */
[C---:B------:R-:W-:Y:S01]  /*7a80*/  FMUL R6, R33.reuse, R6 ;  /* 0x0000000621067220 */ /* 0x040fe20000400000 */
[----:B------:R-:W-:Y:S01]  /*7a90*/  FMUL R7, R33, R7 ;  /* 0x0000000721077220 */ /* 0x000fe20000400000 */
[C---:B------:R-:W-:Y:S01]  /*7aa0*/  FFMA R4, R35.reuse, R20, R4 ;  /* 0x0000001423047223 */ /* 0x040fe20000000004 */
[C---:B------:R-:W-:Y:S01]  /*7ab0*/  FFMA R5, R35.reuse, R36, R5 ;  /* 0x0000002423057223 */ /* 0x040fe20000000005 */
[C---:B------:R-:W-:Y:S01]  /*7ac0*/  FFMA R6, R35.reuse, R21, R6 ;  /* 0x0000001523067223 */ /* 0x040fe20000000006 */
[----:B------:R-:W-:Y:S01]  /*7ad0*/  FFMA R7, R35, R38, R7 ;  /* 0x0000002623077223 */ /* 0x000fe20000000007 */
[C---:B------:R-:W-:Y:S01]  /*7ae0*/  FMUL R8, R33.reuse, R8 ;  /* 0x0000000821087220 */ /* 0x040fe20000400000 */
[----:B------:R-:W-:Y:S01]  /*7af0*/  FMUL R9, R33, R9 ;  /* 0x0000000921097220 */ /* 0x000fe20000400000 */
[----:B---3--:R-:W-:Y:S01]  /*7b00*/  F2FP.F16.F32.PACK_AB R80, R5, R4 ;  /* 0x000000040550723e */ /* 0x008fe200000000ff */
[----:B------:R-:W-:Y:S01]  /*7b10*/  FMUL R0, R33, R10 ;  /* 0x0000000a21007220 */ /* 0x000fe20000400000 */
[----:B------:R-:W-:Y:S01]  /*7b20*/  F2FP.F16.F32.PACK_AB R81, R7, R6 ;  /* 0x000000060751723e */ /* 0x000fe200000000ff */
[C---:B------:R-:W-:Y:S01]  /*7b30*/  FFMA R8, R35.reuse, R37, R8 ;  /* 0x0000002523087223 */ /* 0x040fe20000000008 */
[----:B------:R-:W-:Y:S01]  /*7b40*/  FFMA R9, R35, R40, R9 ;  /* 0x0000002823097223 */ /* 0x000fe20000000009 */
[C---:B------:R-:W-:Y:S01]  /*7b50*/  FMUL R2, R33.reuse, R11 ;  /* 0x0000000b21027220 */ /* 0x040fe20000400000 */
[C---:B--2---:R-:W-:Y:S01]  /*7b60*/  FMUL R3, R33.reuse, R12 ;  /* 0x0000000c21037220 */ /* 0x044fe20000400000 */
[----:B------:R-:W-:Y:S01]  /*7b70*/  FMUL R10, R33, R13 ;  /* 0x0000000d210a7220 */ /* 0x000fe20000400000 */
[----:B------:R-:W-:Y:S01]  /*7b80*/  FFMA R0, R35, R39, R0 ;  /* 0x0000002723007223 */ /* 0x000fe20000000000 */
        /* <DEDUP_REMOVED lines=40> */
.L_x_124:
[----:B------:R-:W-:Y:S05]  /*7e10*/  BSYNC.RECONVERGENT B0 ;  /* 0x0000000000007941 */ /* 0x000fea0003800200 */
.L_x_123:
[----:B------:R-:W-:Y:S01]  /*7e20*/  BAR.SYNC.DEFER_BLOCKING 0x1, 0x80 ;  /* 0x0042000000007b1d */ /* 0x000fe20000010000 */
[----:B------:R-:W-:Y:S01]  /*7e30*/  UISETP.NE.AND UP0, UPT, UR49, -0x4, UPT ;  /* 0xfffffffc3100788c */ /* 0x000fe2000bf05270 */
[----:B------:R-:W-:Y:S08]  /*7e40*/  IADD3 R0, PT, PT, R30, 0x1, RZ ;  /* 0x000000011e007810 */ /* 0x000ff00007ffe0ff */
[----:B------:R-:W-:Y:S05]  /*7e50*/  BRA.U !UP0, `(.L_x_125) ;  /* 0x0000000108287547 */ /* 0x000fea000b800000 */
[----:B------:R-:W-:Y:S01]  /*7e60*/  ISETP.NE.AND P0, PT, R76, RZ, PT ;  /* 0x000000ff4c00720c */ /* 0x000fe20003f05270 */
[----:B------:R-:W-:Y:S01]  /*7e70*/  IMAD.U32 R3, RZ, RZ, UR51 ;  /* 0x00000033ff037e24 */ /* 0x000fe2000f8e00ff */
[----:B------:R-:W-:Y:S01]  /*7e80*/  UIADD3 UR51, UPT, UPT, UR51, 0x1, URZ ;  /* 0x0000000133337890 */ /* 0x000fe2000fffe0ff */
[----:B------:R-:W-:Y:S03]  /*7e90*/  IMAD.U32 R2, RZ, RZ, UR37 ;  /* 0x00000025ff027e24 */ /* 0x000fe6000f8e00ff */
[----:B------:R-:W-:Y:S04]  /*7ea0*/  UISETP.NE.AND UP0, UPT, UR51, 0x4, UPT ;  /* 0x000000043300788c */ /* 0x000fe8000bf05270 */
[----:B------:R-:W-:Y:S03]  /*7eb0*/  USEL UR51, UR51, URZ, UP0 ;  /* 0x000000ff33337287 */ /* 0x000fe60008000000 */
[----:B------:R-:W-:Y:S05]  /*7ec0*/  @P0 LEA R3, R3, UR48, 0x3 ;  /* 0x0000003003030c11 */ /* 0x000fea000f8e18ff */
[----:B------:R-:W-:Y:S05]  /*7ed0*/  @P0 VIADD R3, R3, 0x60 ;  /* 0x0000006003030836 */ /* 0x000fea0000000000 */
[----:B------:R-:W-:Y:S04]  /*7ee0*/  @P0 PRMT R2, R2, 0x654, R3 ;  /* 0x0000065402020816 */ /* 0x000fe80000000003 */
[----:B------:R2:W-:Y:S03]  /*7ef0*/  @P0 SYNCS.ARRIVE.TRANS64.RED.A1T0 RZ, [R2+URZ], RZ ;  /* 0x000000ff02ff09a7 */ /* 0x0005e600081004ff */
.L_x_125:
[----:B------:R-:W-:Y:S01]  /*7f00*/  ISETP.NE.AND P2, PT, R73, RZ, PT ;  /* 0x000000ff4900720c */ /* 0x000fe20003f45270 */
[----:B------:R-:W-:Y:S01]  /*7f10*/  UIADD3 UR49, UPT, UPT, UR49, 0x4, URZ ;  /* 0x0000000431317890 */ /* 0x000fe2000fffe0ff */
[----:B------:R-:W-:Y:S01]  /*7f20*/  ISETP.NE.AND P0, PT, R75, 0x2, PT ;  /* 0x000000024b00780c */ /* 0x000fe20003f05270 */
[----:B------:R-:W-:Y:S01]  /*7f30*/  IMAD.IADD R20, R29, 0x1, R58 ;  /* 0x000000011d147824 */ /* 0x000fe200078e023a */
[----:B------:R-:W-:Y:S01]  /*7f40*/  ISETP.NE.AND P1, PT, R0, 0x4, PT ;  /* 0x000000040000780c */ /* 0x000fe20003f25270 */
[----:B------:R-:W-:Y:S01]  /*7f50*/  IMAD.IADD R21, R31, 0x1, R60 ;  /* 0x000000011f157824 */ /* 0x000fe200078e023c */
[----:B------:R-:W-:Y:S02]  /*7f60*/  SEL R3, RZ, 0x1, P0 ;  /* 0x00000001ff037807 */ /* 0x000fe40000000000 */
[----:B--2---:R-:W-:Y:S02]  /*7f70*/  SEL R2, RZ, 0x1, P1 ;  /* 0x00000001ff027807 */ /* 0x004fe40000800000 */
[----:B------:R-:W-:Y:S02]  /*7f80*/  LOP3.LUT R68, R68, R3, RZ, 0x3c, !PT ;  /* 0x0000000344447212 */ /* 0x000fe400078e3cff */
[----:B------:R-:W-:Y:S02]  /*7f90*/  LOP3.LUT R69, R69, R2, RZ, 0x3c, !PT ;  /* 0x0000000245457212 */ /* 0x000fe400078e3cff */
[----:B------:R-:W-:Y:S02]  /*7fa0*/  @P2 R2UR UR36, R67 ;  /* 0x00000000432422ca */ /* 0x000fe400000e0000 */
[----:B------:R-:W-:Y:S02]  /*7fb0*/  SEL R75, R75, RZ, P0 ;  /* 0x000000ff4b4b7207 */ /* 0x000fe40000000000 */
[----:B------:R-:W-:Y:S01]  /*7fc0*/  SEL R30, R0, RZ, P1 ;  /* 0x000000ff001e7207 */ /* 0x000fe20000800000 */
[----:B------:R-:W-:Y:S10]  /*7fd0*/  @P2 BRA `(.L_x_126) ;  /* 0xffffffd000182947 */ /* 0x000ff4000383ffff */
[----:B------:R-:W-:-:S09]  /*7fe0*/  UISETP.NE.AND UP0, UPT, UR50, URZ, UPT ;  /* 0x000000ff3200728c */ /* 0x000fd2000bf05270 */
[----:B------:R-:W-:Y:S05]  /*7ff0*/  BRA.U !UP0, `(.L_x_127) ;  /* 0x0000000108487547 */ /* 0x000fea000b800000 */
[----:B------:R-:W2:Y:S02]  /*8000*/  LDCU.64 UR4, c[0x0][0x890] ;  /* 0x00011200ff0477ac */ /* 0x000ea40008000a00 */
[----:B--2---:R-:W-:-:S04]  /*8010*/  UISETP.NE.U32.AND UP0, UPT, UR4, URZ, UPT ;  /* 0x000000ff0400728c */ /* 0x004fc8000bf05070 */
[----:B------:R-:W-:-:S09]  /*8020*/  UISETP.NE.AND.EX UP0, UPT, UR5, URZ, UPT, UP0 ;  /* 0x000000ff0500728c */ /* 0x000fd2000bf05300 */
[----:B------:R-:W-:Y:S05]  /*8030*/  BRA.U UP0, `(.L_x_128) ;  /* 0x00000001000c7547 */ /* 0x000fea000b800000 */
[----:B------:R-:W-:-:S13]  /*8040*/  FSETP.NEU.AND P0, PT, R35, RZ, PT ;  /* 0x000000ff2300720b */ /* 0x000fda0003f0d000 */
[----:B------:R-:W-:Y:S05]  /*8050*/  @!P0 EXIT ;  /* 0x000000000000894d */ /* 0x000fea0003800000 */
[----:B------:R-:W-:Y:S05]  /*8060*/  BRA `(.L_x_127) ;  /* 0x00000000002c7947 */ /* 0x000fea0003800000 */
.L_x_128:
[----:B------:R-:W-:Y:S01]  /*8070*/  ISETP.NE.AND P0, PT, R74, RZ, PT ;  /* 0x000000ff4a00720c */ /* 0x000fe20003f05270 */
[----:B------:R-:W-:-:S12]  /*8080*/  BSSY.RECONVERGENT B0, `(.L_x_127) ;  /* 0x0000009000007945 */ /* 0x000fd80003800200 */
[----:B------:R-:W-:Y:S05]  /*8090*/  @P0 BRA `(.L_x_129) ;  /* 0x0000000000140947 */ /* 0x000fea0003800000 */
[----:B------:R-:W2:Y:S02]  /*80a0*/  LDCU.64 UR4, c[0x0][0x888] ;  /* 0x00011100ff0477ac */ /* 0x000ea40008000a00 */
[----:B--2---:R-:W-:-:S04]  /*80b0*/  ISETP.NE.U32.AND P0, PT, RZ, UR4, PT ;  /* 0x00000004ff007c0c */ /* 0x004fc8000bf05070 */
[----:B------:R-:W-:-:S13]  /*80c0*/  ISETP.NE.AND.EX P0, PT, RZ, UR5, PT, P0 ;  /* 0x00000005ff007c0c */ /* 0x000fda000bf05300 */
[----:B------:R-:W-:Y:S05]  /*80d0*/  @!P0 EXIT ;  /* 0x000000000000894d */ /* 0x000fea0003800000 */
[----:B------:R-:W-:Y:S05]  /*80e0*/  BRA `(.L_x_130) ;  /* 0x0000000000087947 */ /* 0x000fea0003800000 */
.L_x_129:
[----:B------:R-:W-:-:S13]  /*80f0*/  FSETP.NEU.AND P0, PT, R35, RZ, PT ;  /* 0x000000ff2300720b */ /* 0x000fda0003f0d000 */
[----:B------:R-:W-:Y:S05]  /*8100*/  @!P0 EXIT ;  /* 0x000000000000894d */ /* 0x000fea0003800000 */
.L_x_130:
[----:B------:R-:W-:Y:S05]  /*8110*/  BSYNC.RECONVERGENT B0 ;  /* 0x0000000000007941 */ /* 0x000fea0003800200 */
.L_x_127:
[----:B------:R-:W-:Y:S01]  /*8120*/  ULEA UR4, UR51, UR48, 0x3 ;  /* 0x0000003033047291 */ /* 0x000fe2000f8e18ff */
[----:B------:R-:W-:-:S04]  /*8130*/  DEPBAR.LE SB0, 0x0 ;  /* 0x000080000000791a */ /* 0x000fc80000000000 */
[----:B------:R-:W-:-:S04]  /*8140*/  UIADD3 UR4, UPT, UPT, UR4, 0x60, URZ ;  /* 0x0000006004047890 */ /* 0x000fc8000fffe0ff */
[----:B------:R-:W-:-:S09]  /*8150*/  UPRMT UR4, UR37, 0x654, UR4 ;  /* 0x0000065425047896 */ /* 0x000fd20008000004 */
[----:B------:R-:W-:Y:S01]  /*8160*/  SYNCS.ARRIVE.TRANS64.RED.A1T0 RZ, [UR4], RZ ;  /* 0x000000ffffff79a7 */ /* 0x000fe20008100404 */
[----:B------:R-:W-:Y:S05]  /*8170*/  EXIT ;  /* 0x000000000000794d */ /* 0x000fea0003800000 */
.L_x_19:
[----:B--2---:R2:W1:Y:S02]  /*8180*/  SYNCS.PHASECHK.TRANS64.TRYWAIT P0, [R3+URZ+0x100], R2 ;  /* 0x00010002030075a7 */ /* 0x00446400080011ff */
[----:B-1----:R-:W-:Y:S05]  /*8190*/  @!P0 NANOSLEEP.SYNCS 0x989680 ;  /* 0x009896800000895d */ /* 0x002fea0003900000 */
[----:B------:R-:W1:Y:S02]  /*81a0*/  @!P0 SYNCS.PHASECHK.TRANS64 P0, [R3+URZ+0x100], R2 ;  /* 0x00010002030085a7 */ /* 0x000e6400080010ff */
[----:B-1----:R-:W-:Y:S05]  /*81b0*/  @!P0 BRA `(.L_x_19) ;  /* 0xfffffffc00f08947 */ /* 0x002fea000383ffff */
[----:B------:R-:W-:Y:S05]  /*81c0*/  BRA `(.L_x_131) ;  /* 0xffffff9400087947 */ /* 0x000fea000383ffff */
.L_x_22:
[----:B-1----:R-:W-:-:S07]  /*81d0*/  MOV R2, UR33 ;  /* 0x0000002100027c02 */ /* 0x002fce0008000f00 */
.L_x_132:
[----:B-1----:R1:W2:Y:S02]  /*81e0*/  SYNCS.PHASECHK.TRANS64.TRYWAIT P0, [R2+URZ+0x20], R5 ;  /* 0x00002005020075a7 */ /* 0x0022a400080011ff */
[----:B--2---:R-:W-:Y:S05]  /*81f0*/  @!P0 NANOSLEEP.SYNCS 0x989680 ;  /* 0x009896800000895d */ /* 0x004fea0003900000 */
[----:B------:R-:W2:Y:S02]  /*8200*/  @!P0 SYNCS.PHASECHK.TRANS64 P0, [R2+URZ+0x20], R5 ;  /* 0x00002005020085a7 */ /* 0x000ea400080010ff */
[----:B--2---:R-:W-:Y:S05]  /*8210*/  @!P0 BRA `(.L_x_132) ;  /* 0xfffffffc00f08947 */ /* 0x004fea000383ffff */
[----:B------:R-:W-:Y:S05]  /*8220*/  BRA `(.L_x_21) ;  /* 0xffffff94005c7947 */ /* 0x000fea000383ffff */
.L_x_28:
[----:B-1----:R-:W-:-:S07]  /*8230*/  MOV R2, UR33 ;  /* 0x0000002100027c02 */ /* 0x002fce0008000f00 */
.L_x_133:
[----:B-1----:R1:W2:Y:S02]  /*8240*/  SYNCS.PHASECHK.TRANS64.TRYWAIT P0, [R2+URZ+0x20], R5 ;  /* 0x00002005020075a7 */ /* 0x0022a400080011ff */
[----:B--2---:R-:W-:Y:S05]  /*8250*/  @!P0 NANOSLEEP.SYNCS 0x989680 ;  /* 0x009896800000895d */ /* 0x004fea0003900000 */
[----:B------:R-:W2:Y:S02]  /*8260*/  @!P0 SYNCS.PHASECHK.TRANS64 P0, [R2+URZ+0x20], R5 ;  /* 0x00002005020085a7 */ /* 0x000ea400080010ff */
[----:B--2---:R-:W-:Y:S05]  /*8270*/  @!P0 BRA `(.L_x_133) ;  /* 0xfffffffc00f08947 */ /* 0x004fea000383ffff */
[----:B------:R-:W-:Y:S05]  /*8280*/  BRA `(.L_x_27) ;  /* 0xffffff9800347947 */ /* 0x000fea000383ffff */
.L_x_32:
[----:B-1----:R1:W2:Y:S02]  /*8290*/  SYNCS.PHASECHK.TRANS64.TRYWAIT P0, [R2+URZ+0x90], R3 ;  /* 0x00009003020075a7 */ /* 0x0022a400080011ff */
[----:B--2---:R-:W-:Y:S05]  /*82a0*/  @!P0 NANOSLEEP.SYNCS 0x989680 ;  /* 0x009896800000895d */ /* 0x004fea0003900000 */
[----:B------:R-:W2:Y:S02]  /*82b0*/  @!P0 SYNCS.PHASECHK.TRANS64 P0, [R2+URZ+0x90], R3 ;  /* 0x00009003020085a7 */ /* 0x000ea400080010ff */
[----:B--2---:R-:W-:Y:S05]  /*82c0*/  @!P0 BRA `(.L_x_32) ;  /* 0xfffffffc00f08947 */ /* 0x004fea000383ffff */
[----:B------:R-:W-:Y:S05]  /*82d0*/  BRA `(.L_x_134) ;  /* 0xffffff9800e87947 */ /* 0x000fea000383ffff */
.L_x_36:
[----:B----4-:R-:W-:-:S07]  /*82e0*/  MOV R0, UR5 ;  /* 0x0000000500007c02 */ /* 0x010fce0008000f00 */
.L_x_135:
[----:B-1----:R1:W2:Y:S02]  /*82f0*/  SYNCS.PHASECHK.TRANS64.TRYWAIT P0, [R0+URZ], R3 ;  /* 0x00000003000075a7 */ /* 0x0022a400080011ff */
[----:B--2---:R-:W-:Y:S05]  /*8300*/  @!P0 NANOSLEEP.SYNCS 0x989680 ;  /* 0x009896800000895d */ /* 0x004fea0003900000 */
[----:B------:R-:W2:Y:S02]  /*8310*/  @!P0 SYNCS.PHASECHK.TRANS64 P0, [R0+URZ], R3 ;  /* 0x00000003000085a7 */ /* 0x000ea400080010ff */
[----:B--2---:R-:W-:Y:S05]  /*8320*/  @!P0 BRA `(.L_x_135) ;  /* 0xfffffffc00f08947 */ /* 0x004fea000383ffff */
[----:B------:R-:W-:Y:S05]  /*8330*/  BRA `(.L_x_136) ;  /* 0xffffffa000587947 */ /* 0x000fea000383ffff */
.L_x_37:
[----:B----4-:R-:W-:-:S07]  /*8340*/  MOV R0, UR5 ;  /* 0x0000000500007c02 */ /* 0x010fce0008000f00 */
.L_x_137:
[----:B-1----:R1:W2:Y:S02]  /*8350*/  SYNCS.PHASECHK.TRANS64.TRYWAIT P0, [R0+URZ], R3 ;  /* 0x00000003000075a7 */ /* 0x0022a400080011ff */
[----:B--2---:R-:W-:Y:S05]  /*8360*/  @!P0 NANOSLEEP.SYNCS 0x989680 ;  /* 0x009896800000895d */ /* 0x004fea0003900000 */
[----:B------:R-:W2:Y:S02]  /*8370*/  @!P0 SYNCS.PHASECHK.TRANS64 P0, [R0+URZ], R3 ;  /* 0x00000003000085a7 */ /* 0x000ea400080010ff */
[----:B--2---:R-:W-:Y:S05]  /*8380*/  @!P0 BRA `(.L_x_137) ;  /* 0xfffffffc00f08947 */ /* 0x004fea000383ffff */
[----:B------:R-:W-:Y:S05]  /*8390*/  BRA `(.L_x_138) ;  /* 0xffffffa000647947 */ /* 0x000fea000383ffff */
.L_x_38:
[----:B----4-:R-:W-:-:S07]  /*83a0*/  MOV R0, UR5 ;  /* 0x0000000500007c02 */ /* 0x010fce0008000f00 */
.L_x_139:
[----:B-1----:R1:W2:Y:S02]  /*83b0*/  SYNCS.PHASECHK.TRANS64.TRYWAIT P0, [R0+URZ], R3 ;  /* 0x00000003000075a7 */ /* 0x0022a400080011ff */
[----:B--2---:R-:W-:Y:S05]  /*83c0*/  @!P0 NANOSLEEP.SYNCS 0x989680 ;  /* 0x009896800000895d */ /* 0x004fea0003900000 */
[----:B------:R-:W2:Y:S02]  /*83d0*/  @!P0 SYNCS.PHASECHK.TRANS64 P0, [R0+URZ], R3 ;  /* 0x00000003000085a7 */ /* 0x000ea400080010ff */
[----:B--2---:R-:W-:Y:S05]  /*83e0*/  @!P0 BRA `(.L_x_139) ;  /* 0xfffffffc00f08947 */ /* 0x004fea000383ffff */
[----:B------:R-:W-:Y:S05]  /*83f0*/  BRA `(.L_x_140) ;  /* 0xffffffa000707947 */ /* 0x000fea000383ffff */
.L_x_41:
[----:B-1----:R1:W2:Y:S02]  /*8400*/  SYNCS.PHASECHK.TRANS64.TRYWAIT P0, [R0+URZ+0xf0], R5 ;  /* 0x0000f005000075a7 */ /* 0x0022a400080011ff */
[----:B--2---:R-:W-:Y:S05]  /*8410*/  @!P0 NANOSLEEP.SYNCS 0x989680 ;  /* 0x009896800000895d */ /* 0x004fea0003900000 */
[----:B------:R-:W2:Y:S02]  /*8420*/  @!P0 SYNCS.PHASECHK.TRANS64 P0, [R0+URZ+0xf0], R5 ;  /* 0x0000f005000085a7 */ /* 0x000ea400080010ff */
[----:B--2---:R-:W-:Y:S05]  /*8430*/  @!P0 BRA `(.L_x_41) ;  /* 0xfffffffc00f08947 */ /* 0x004fea000383ffff */
[----:B------:R-:W-:Y:S05]  /*8440*/  BRA `(.L_x_141) ;  /* 0xffffffa000cc7947 */ /* 0x000fea000383ffff */
.L_x_42:
[----:B------:R-:W-:-:S07]  /*8450*/  MOV R0, UR5 ;  /* 0x0000000500007c02 */ /* 0x000fce0008000f00 */
.L_x_142:
[----:B-1----:R1:W2:Y:S02]  /*8460*/  SYNCS.PHASECHK.TRANS64.TRYWAIT P0, [R0+URZ+0xa0], R5 ;  /* 0x0000a005000075a7 */ /* 0x0022a400080011ff */
[----:B--2---:R-:W-:Y:S05]  /*8470*/  @!P0 NANOSLEEP.SYNCS 0x989680 ;  /* 0x009896800000895d */ /* 0x004fea0003900000 */
[----:B------:R-:W2:Y:S02]  /*8480*/  @!P0 SYNCS.PHASECHK.TRANS64 P0, [R0+URZ+0xa0], R5 ;  /* 0x0000a005000085a7 */ /* 0x000ea400080010ff */
[----:B--2---:R-:W-:Y:S05]  /*8490*/  @!P0 BRA `(.L_x_142) ;  /* 0xfffffffc00f08947 */ /* 0x004fea000383ffff */
[----:B------:R-:W-:Y:S05]  /*84a0*/  BRA `(.L_x_143) ;  /* 0xffffffa000dc7947 */ /* 0x000fea000383ffff */
.L_x_43:
[----:B-1----:R1:W2:Y:S02]  /*84b0*/  SYNCS.PHASECHK.TRANS64.TRYWAIT P1, [R0+URZ+0x90], R5 ;  /* 0x00009005000075a7 */ /* 0x0022a400080211ff */
[----:B--2---:R-:W-:Y:S05]  /*84c0*/  @!P1 NANOSLEEP.SYNCS 0x989680 ;  /* 0x009896800000995d */ /* 0x004fea0003900000 */
[----:B------:R-:W2:Y:S02]  /*84d0*/  @!P1 SYNCS.PHASECHK.TRANS64 P1, [R0+URZ+0x90], R5 ;  /* 0x00009005000095a7 */ /* 0x000ea400080210ff */
[----:B--2---:R-:W-:Y:S05]  /*84e0*/  @!P1 BRA `(.L_x_43) ;  /* 0xfffffffc00f09947 */ /* 0x004fea000383ffff */
[----:B------:R-:W-:Y:S05]  /*84f0*/  BRA `(.L_x_144) ;  /* 0xffffffa4000c7947 */ /* 0x000fea000383ffff */
.L_x_46:
[----:B------:R-:W-:-:S07]  /*8500*/  MOV R0, UR5 ;  /* 0x0000000500007c02 */ /* 0x000fce0008000f00 */
.L_x_145:
[----:B-1----:R1:W2:Y:S02]  /*8510*/  SYNCS.PHASECHK.TRANS64.TRYWAIT P0, [R0+URZ+0xa0], R3 ;  /* 0x0000a003000075a7 */ /* 0x0022a400080011ff */
[----:B--2---:R-:W-:Y:S05]  /*8520*/  @!P0 NANOSLEEP.SYNCS 0x989680 ;  /* 0x009896800000895d */ /* 0x004fea0003900000 */
[----:B------:R-:W2:Y:S02]  /*8530*/  @!P0 SYNCS.PHASECHK.TRANS64 P0, [R0+URZ+0xa0], R3 ;  /* 0x0000a003000085a7 */ /* 0x000ea400080010ff */
[----:B--2---:R-:W-:Y:S05]  /*8540*/  @!P0 BRA `(.L_x_145) ;  /* 0xfffffffc00f08947 */ /* 0x004fea000383ffff */
[----:B------:R-:W-:Y:S05]  /*8550*/  BRA `(.L_x_45) ;  /* 0xffffffa400607947 */ /* 0x000fea000383ffff */
.L_x_53:
[----:B-1----:R1:W2:Y:S02]  /*8560*/  SYNCS.PHASECHK.TRANS64.TRYWAIT P1, [R0+URZ+0x90], R5 ;  /* 0x00009005000075a7 */ /* 0x0022a400080211ff */
[----:B--2---:R-:W-:Y:S05]  /*8570*/  @!P1 NANOSLEEP.SYNCS 0x989680 ;  /* 0x009896800000995d */ /* 0x004fea0003900000 */
[----:B------:R-:W2:Y:S02]  /*8580*/  @!P1 SYNCS.PHASECHK.TRANS64 P1, [R0+URZ+0x90], R5 ;  /* 0x00009005000095a7 */ /* 0x000ea400080210ff */
[----:B--2---:R-:W-:Y:S05]  /*8590*/  @!P1 BRA `(.L_x_53) ;  /* 0xfffffffc00f09947 */ /* 0x004fea000383ffff */
[----:B------:R-:W-:Y:S05]  /*85a0*/  BRA `(.L_x_146) ;  /* 0xffffffa800f07947 */ /* 0x000fea000383ffff */
.L_x_54:
[----:B------:R-:W-:-:S07]  /*85b0*/  MOV R3, UR6 ;  /* 0x0000000600037c02 */ /* 0x000fce0008000f00 */
.L_x_147:
[----:B-1----:R1:W2:Y:S02]  /*85c0*/  SYNCS.PHASECHK.TRANS64.TRYWAIT P0, [R3+URZ+0xd0], R0 ;  /* 0x0000d000030075a7 */ /* 0x0022a400080011ff */
[----:B--2---:R-:W-:Y:S05]  /*85d0*/  @!P0 NANOSLEEP.SYNCS 0x989680 ;  /* 0x009896800000895d */ /* 0x004fea0003900000 */
[----:B------:R-:W2:Y:S02]  /*85e0*/  @!P0 SYNCS.PHASECHK.TRANS64 P0, [R3+URZ+0xd0], R0 ;  /* 0x0000d000030085a7 */ /* 0x000ea400080010ff */
[----:B--2---:R-:W-:Y:S05]  /*85f0*/  @!P0 BRA `(.L_x_147) ;  /* 0xfffffffc00f08947 */ /* 0x004fea000383ffff */
[----:B------:R-:W-:Y:S05]  /*8600*/  BRA `(.L_x_148) ;  /* 0xffffffac00407947 */ /* 0x000fea000383ffff */
.L_x_57:
[----:B------:R-:W-:Y:S07]  /*8610*/  MOV R0, UR11 ;  /* 0x0000000b00007c02 */ /* 0x000fee0008000f00 */
.L_x_149:
[----:B-1----:R1:W2:Y:S02]  /*8620*/  SYNCS.PHASECHK.TRANS64.TRYWAIT P0, [R0+URZ], R3 ;  /* 0x00000003000075a7 */ /* 0x0022a400080011ff */
[----:B--2---:R-:W-:Y:S05]  /*8630*/  @!P0 NANOSLEEP.SYNCS 0x989680 ;  /* 0x009896800000895d */ /* 0x004fea0003900000 */
[----:B------:R-:W2:Y:S02]  /*8640*/  @!P0 SYNCS.PHASECHK.TRANS64 P0, [R0+URZ], R3 ;  /* 0x00000003000085a7 */ /* 0x000ea400080010ff */
[----:B--2---:R-:W-:Y:S05]  /*8650*/  @!P0 BRA `(.L_x_149) ;  /* 0xfffffffc00f08947 */ /* 0x004fea000383ffff */
[----:B------:R-:W-:Y:S05]  /*8660*/  BRA `(.L_x_56) ;  /* 0xffffffac005c7947 */ /* 0x000fea000383ffff */
.L_x_60:
[----:B------:R-:W-:-:S07]  /*8670*/  MOV R0, UR6 ;  /* 0x0000000600007c02 */ /* 0x000fce0008000f00 */
.L_x_150:
[----:B--2---:R2:W4:Y:S02]  /*8680*/  SYNCS.PHASECHK.TRANS64.TRYWAIT P0, [R0+URZ], R3 ;  /* 0x00000003000075a7 */ /* 0x00452400080011ff */
[----:B----4-:R-:W-:Y:S05]  /*8690*/  @!P0 NANOSLEEP.SYNCS 0x989680 ;  /* 0x009896800000895d */ /* 0x010fea0003900000 */
[----:B------:R-:W4:Y:S02]  /*86a0*/  @!P0 SYNCS.PHASECHK.TRANS64 P0, [R0+URZ], R3 ;  /* 0x00000003000085a7 */ /* 0x000f2400080010ff */
[----:B----4-:R-:W-:Y:S05]  /*86b0*/  @!P0 BRA `(.L_x_150) ;  /* 0xfffffffc00f08947 */ /* 0x010fea000383ffff */
[----:B------:R-:W-:Y:S05]  /*86c0*/  BRA `(.L_x_151) ;  /* 0xffffffb000887947 */ /* 0x000fea000383ffff */
.L_x_61:
[----:B------:R-:W-:-:S07]  /*86d0*/  MOV R0, UR6 ;  /* 0x0000000600007c02 */ /* 0x000fce0008000f00 */
.L_x_152:
[----:B-1----:R1:W2:Y:S02]  /*86e0*/  SYNCS.PHASECHK.TRANS64.TRYWAIT P0, [R0+URZ], R3 ;  /* 0x00000003000075a7 */ /* 0x0022a400080011ff */
[----:B--2---:R-:W-:Y:S05]  /*86f0*/  @!P0 NANOSLEEP.SYNCS 0x989680 ;  /* 0x009896800000895d */ /* 0x004fea0003900000 */
[----:B------:R-:W2:Y:S02]  /*8700*/  @!P0 SYNCS.PHASECHK.TRANS64 P0, [R0+URZ], R3 ;  /* 0x00000003000085a7 */ /* 0x000ea400080010ff */
[----:B--2---:R-:W-:Y:S05]  /*8710*/  @!P0 BRA `(.L_x_152) ;  /* 0xfffffffc00f08947 */ /* 0x004fea000383ffff */
[----:B------:R-:W-:Y:S05]  /*8720*/  BRA `(.L_x_153) ;  /* 0xffffffb000947947 */ /* 0x000fea000383ffff */
.L_x_62:
[----:B------:R-:W-:-:S07]  /*8730*/  MOV R0, UR6 ;  /* 0x0000000600007c02 */ /* 0x000fce0008000f00 */
.L_x_154:
[----:B-1----:R1:W2:Y:S02]  /*8740*/  SYNCS.PHASECHK.TRANS64.TRYWAIT P0, [R0+URZ], R3 ;  /* 0x00000003000075a7 */ /* 0x0022a400080011ff */
[----:B--2---:R-:W-:Y:S05]  /*8750*/  @!P0 NANOSLEEP.SYNCS 0x989680 ;  /* 0x009896800000895d */ /* 0x004fea0003900000 */
[----:B------:R-:W2:Y:S02]  /*8760*/  @!P0 SYNCS.PHASECHK.TRANS64 P0, [R0+URZ], R3 ;  /* 0x00000003000085a7 */ /* 0x000ea400080010ff */
[----:B--2---:R-:W-:Y:S05]  /*8770*/  @!P0 BRA `(.L_x_154) ;  /* 0xfffffffc00f08947 */ /* 0x004fea000383ffff */
[----:B------:R-:W-:Y:S05]  /*8780*/  BRA `(.L_x_155) ;  /* 0xffffffb000a07947 */ /* 0x000fea000383ffff */
.L_x_63:
[----:B------:R-:W-:-:S07]  /*8790*/  MOV R0, UR7 ;  /* 0x0000000700007c02 */ /* 0x000fce0008000f00 */
.L_x_156:
[----:B-1----:R1:W2:Y:S02]  /*87a0*/  SYNCS.PHASECHK.TRANS64.TRYWAIT P0, [R0+URZ], R3 ;  /* 0x00000003000075a7 */ /* 0x0022a400080011ff */
[----:B--2---:R-:W-:Y:S05]  /*87b0*/  @!P0 NANOSLEEP.SYNCS 0x989680 ;  /* 0x009896800000895d */ /* 0x004fea0003900000 */
[----:B------:R-:W2:Y:S02]  /*87c0*/  @!P0 SYNCS.PHASECHK.TRANS64 P0, [R0+URZ], R3 ;  /* 0x00000003000085a7 */ /* 0x000ea400080010ff */
[----:B--2---:R-:W-:Y:S05]  /*87d0*/  @!P0 BRA `(.L_x_156) ;  /* 0xfffffffc00f08947 */ /* 0x004fea000383ffff */
[----:B------:R-:W-:Y:S05]  /*87e0*/  BRA `(.L_x_157) ;  /* 0xffffffb000ac7947 */ /* 0x000fea000383ffff */
.L_x_68:
[----:B--2---:R2:W3:Y:S02]  /*87f0*/  SYNCS.PHASECHK.TRANS64.TRYWAIT P0, [R0+URZ+0x90], R3 ;  /* 0x00009003000075a7 */ /* 0x0044e400080011ff */
[----:B---3--:R-:W-:Y:S05]  /*8800*/  @!P0 NANOSLEEP.SYNCS 0x989680 ;  /* 0x009896800000895d */ /* 0x008fea0003900000 */
[----:B------:R-:W3:Y:S02]  /*8810*/  @!P0 SYNCS.PHASECHK.TRANS64 P0, [R0+URZ+0x90], R3 ;  /* 0x00009003000085a7 */ /* 0x000ee400080010ff */
[----:B---3--:R-:W-:Y:S05]  /*8820*/  @!P0 BRA `(.L_x_68) ;  /* 0xfffffffc00f08947 */ /* 0x008fea000383ffff */
[----:B------:R-:W-:Y:S05]  /*8830*/  BRA `(.L_x_158) ;  /* 0xffffffb400b87947 */ /* 0x000fea000383ffff */
.L_x_71:
[----:B------:R-:W-:Y:S07]  /*8840*/  MOV R0, UR7 ;  /* 0x0000000700007c02 */ /* 0x000fee0008000f00 */
.L_x_159:
[----:B--2---:R2:W3:Y:S02]  /*8850*/  SYNCS.PHASECHK.TRANS64.TRYWAIT P0, [R0+URZ+0x88], R3 ;  /* 0x00008803000075a7 */ /* 0x0044e400080011ff */
[----:B---3--:R-:W-:Y:S05]  /*8860*/  @!P0 NANOSLEEP.SYNCS 0x989680 ;  /* 0x009896800000895d */ /* 0x008fea0003900000 */
[----:B------:R-:W3:Y:S02]  /*8870*/  @!P0 SYNCS.PHASECHK.TRANS64 P0, [R0+URZ+0x88], R3 ;  /* 0x00008803000085a7 */ /* 0x000ee400080010ff */
[----:B---3--:R-:W-:Y:S05]  /*8880*/  @!P0 BRA `(.L_x_159) ;  /* 0xfffffffc00f08947 */ /* 0x008fea000383ffff */
[----:B------:R-:W-:Y:S05]  /*8890*/  BRA `(.L_x_70) ;  /* 0xffffffb800987947 */ /* 0x000fea000383ffff */
.L_x_74:
[----:B------:R-:W-:Y:S07]  /*88a0*/  MOV R3, UR7 ;  /* 0x0000000700037c02 */ /* 0x000fee0008000f00 */
.L_x_160:
[----:B-1----:R1:W2:Y:S02]  /*88b0*/  SYNCS.PHASECHK.TRANS64.TRYWAIT P0, [R3+URZ+0x60], R12 ;  /* 0x0000600c030075a7 */ /* 0x0022a400080011ff */
[----:B--2---:R-:W-:Y:S05]  /*88c0*/  @!P0 NANOSLEEP.SYNCS 0x989680 ;  /* 0x009896800000895d */ /* 0x004fea0003900000 */
[----:B------:R-:W2:Y:S02]  /*88d0*/  @!P0 SYNCS.PHASECHK.TRANS64 P0, [R3+URZ+0x60], R12 ;  /* 0x0000600c030085a7 */ /* 0x000ea400080010ff */
[----:B--2---:R-:W-:Y:S05]  /*88e0*/  @!P0 BRA `(.L_x_160) ;  /* 0xfffffffc00f08947 */ /* 0x004fea000383ffff */
[----:B------:R-:W-:Y:S05]  /*88f0*/  BRA `(.L_x_161) ;  /* 0xffffffbc00107947 */ /* 0x000fea000383ffff */
.L_x_75:
[----:B-1----:R-:W-:Y:S07]  /*8900*/  MOV R3, UR7 ;  /* 0x0000000700037c02 */ /* 0x002fee0008000f00 */
.L_x_162:
[----:B-1----:R1:W2:Y:S02]  /*8910*/  SYNCS.PHASECHK.TRANS64.TRYWAIT P0, [R3+URZ+0x68], R12 ;  /* 0x0000680c030075a7 */ /* 0x0022a400080011ff */
[----:B--2---:R-:W-:Y:S05]  /*8920*/  @!P0 NANOSLEEP.SYNCS 0x989680 ;  /* 0x009896800000895d */ /* 0x004fea0003900000 */
[----:B------:R-:W2:Y:S02]  /*8930*/  @!P0 SYNCS.PHASECHK.TRANS64 P0, [R3+URZ+0x68], R12 ;  /* 0x0000680c030085a7 */ /* 0x000ea400080010ff */
[----:B--2---:R-:W-:Y:S05]  /*8940*/  @!P0 BRA `(.L_x_162) ;  /* 0xfffffffc00f08947 */ /* 0x004fea000383ffff */
[----:B------:R-:W-:Y:S05]  /*8950*/  BRA `(.L_x_163) ;  /* 0xffffffbc004c7947 */ /* 0x000fea000383ffff */
.L_x_76:
[----:B-1----:R-:W-:Y:S07]  /*8960*/  MOV R3, UR7 ;  /* 0x0000000700037c02 */ /* 0x002fee0008000f00 */
.L_x_164:
[----:B-1----:R1:W2:Y:S02]  /*8970*/  SYNCS.PHASECHK.TRANS64.TRYWAIT P0, [R3+URZ+0x70], R12 ;  /* 0x0000700c030075a7 */ /* 0x0022a400080011ff */
[----:B--2---:R-:W-:Y:S05]  /*8980*/  @!P0 NANOSLEEP.SYNCS 0x989680 ;  /* 0x009896800000895d */ /* 0x004fea0003900000 */
[----:B------:R-:W2:Y:S02]  /*8990*/  @!P0 SYNCS.PHASECHK.TRANS64 P0, [R3+URZ+0x70], R12 ;  /* 0x0000700c030085a7 */ /* 0x000ea400080010ff */
[----:B--2---:R-:W-:Y:S05]  /*89a0*/  @!P0 BRA `(.L_x_164) ;  /* 0xfffffffc00f08947 */ /* 0x004fea000383ffff */
[----:B------:R-:W-:Y:S05]  /*89b0*/  BRA `(.L_x_165) ;  /* 0xffffffbc00947947 */ /* 0x000fea000383ffff */
.L_x_77:
[----:B------:R-:W-:Y:S07]  /*89c0*/  MOV R3, UR7 ;  /* 0x0000000700037c02 */ /* 0x000fee0008000f00 */
.L_x_166:
[----:B-1----:R1:W2:Y:S02]  /*89d0*/  SYNCS.PHASECHK.TRANS64.TRYWAIT P0, [R3+URZ+0x78], R12 ;  /* 0x0000780c030075a7 */ /* 0x0022a400080011ff */
[----:B--2---:R-:W-:Y:S05]  /*89e0*/  @!P0 NANOSLEEP.SYNCS 0x989680 ;  /* 0x009896800000895d */ /* 0x004fea0003900000 */
[----:B------:R-:W2:Y:S02]  /*89f0*/  @!P0 SYNCS.PHASECHK.TRANS64 P0, [R3+URZ+0x78], R12 ;  /* 0x0000780c030085a7 */ /* 0x000ea400080010ff */
[----:B--2---:R-:W-:Y:S05]  /*8a00*/  @!P0 BRA `(.L_x_166) ;  /* 0xfffffffc00f08947 */ /* 0x004fea000383ffff */
[----:B------:R-:W-:Y:S05]  /*8a10*/  BRA `(.L_x_167) ;  /* 0xffffffc0001c7947 */ /* 0x000fea000383ffff */
.L_x_79:
[----:B------:R-:W-:-:S07]  /*8a20*/  MOV R0, UR7 ;  /* 0x0000000700007c02 */ /* 0x000fce0008000f00 */
.L_x_168:
[----:B-1----:R1:W3:Y:S02]  /*8a30*/  SYNCS.PHASECHK.TRANS64.TRYWAIT P0, [R0+URZ+0x60], R3 ;  /* 0x00006003000075a7 */ /* 0x0022e400080011ff */
[----:B---3--:R-:W-:Y:S05]  /*8a40*/  @!P0 NANOSLEEP.SYNCS 0x989680 ;  /* 0x009896800000895d */ /* 0x008fea0003900000 */
[----:B------:R-:W3:Y:S02]  /*8a50*/  @!P0 SYNCS.PHASECHK.TRANS64 P0, [R0+URZ+0x60], R3 ;  /* 0x00006003000085a7 */ /* 0x000ee400080010ff */
[----:B---3--:R-:W-:Y:S05]  /*8a60*/  @!P0 BRA `(.L_x_168) ;  /* 0xfffffffc00f08947 */ /* 0x008fea000383ffff */
[----:B------:R-:W-:Y:S05]  /*8a70*/  BRA `(.L_x_169) ;  /* 0xffffffc0008c7947 */ /* 0x000fea000383ffff */
.L_x_80:
[----:B-1----:R-:W-:-:S07]  /*8a80*/  MOV R0, UR7 ;  /* 0x0000000700007c02 */ /* 0x002fce0008000f00 */
.L_x_170:
[----:B-1----:R1:W3:Y:S02]  /*8a90*/  SYNCS.PHASECHK.TRANS64.TRYWAIT P0, [R0+URZ+0x68], R3 ;  /* 0x00006803000075a7 */ /* 0x0022e400080011ff */
[----:B---3--:R-:W-:Y:S05]  /*8aa0*/  @!P0 NANOSLEEP.SYNCS 0x989680 ;  /* 0x009896800000895d */ /* 0x008fea0003900000 */
[----:B------:R-:W3:Y:S02]  /*8ab0*/  @!P0 SYNCS.PHASECHK.TRANS64 P0, [R0+URZ+0x68], R3 ;  /* 0x00006803000085a7 */ /* 0x000ee400080010ff */
[----:B---3--:R-:W-:Y:S05]  /*8ac0*/  @!P0 BRA `(.L_x_170) ;  /* 0xfffffffc00f08947 */ /* 0x008fea000383ffff */
[----:B------:R-:W-:Y:S05]  /*8ad0*/  BRA `(.L_x_171) ;  /* 0xffffffc0007c7947 */ /* 0x000fea000383ffff */
.L_x_81:
[----:B-1----:R-:W-:-:S07]  /*8ae0*/  MOV R0, UR7 ;  /* 0x0000000700007c02 */ /* 0x002fce0008000f00 */
.L_x_172:
[----:B-1----:R1:W3:Y:S02]  /*8af0*/  SYNCS.PHASECHK.TRANS64.TRYWAIT P0, [R0+URZ+0x70], R3 ;  /* 0x00007003000075a7 */ /* 0x0022e400080011ff */
[----:B---3--:R-:W-:Y:S05]  /*8b00*/  @!P0 NANOSLEEP.SYNCS 0x989680 ;  /* 0x009896800000895d */ /* 0x008fea0003900000 */
[----:B------:R-:W3:Y:S02]  /*8b10*/  @!P0 SYNCS.PHASECHK.TRANS64 P0, [R0+URZ+0x70], R3 ;  /* 0x00007003000085a7 */ /* 0x000ee400080010ff */
[----:B---3--:R-:W-:Y:S05]  /*8b20*/  @!P0 BRA `(.L_x_172) ;  /* 0xfffffffc00f08947 */ /* 0x008fea000383ffff */
[----:B------:R-:W-:Y:S05]  /*8b30*/  BRA `(.L_x_173) ;  /* 0xffffffc0006c7947 */ /* 0x000fea000383ffff */
.L_x_83:
[----:B--2---:R2:W4:Y:S02]  /*8b40*/  SYNCS.PHASECHK.TRANS64.TRYWAIT P0, [R0+URZ+0x90], R3 ;  /* 0x00009003000075a7 */ /* 0x00452400080011ff */
[----:B----4-:R-:W-:Y:S05]  /*8b50*/  @!P0 NANOSLEEP.SYNCS 0x989680 ;  /* 0x009896800000895d */ /* 0x010fea0003900000 */
[----:B------:R-:W4:Y:S02]  /*8b60*/  @!P0 SYNCS.PHASECHK.TRANS64 P0, [R0+URZ+0x90], R3 ;  /* 0x00009003000085a7 */ /* 0x000f2400080010ff */
[----:B----4-:R-:W-:Y:S05]  /*8b70*/  @!P0 BRA `(.L_x_83) ;  /* 0xfffffffc00f08947 */ /* 0x010fea000383ffff */
[----:B------:R-:W-:Y:S05]  /*8b80*/  BRA `(.L_x_174) ;  /* 0xffffffc400407947 */ /* 0x000fea000383ffff */
.L_x_94:
[----:B-1----:R-:W-:Y:S04]  /*8b90*/  MOV R2, UR48 ;  /* 0x0000003000027c02 */ /* 0x002fe80008000f00 */
[----:B------:R1:W3:Y:S03]  /*8ba0*/  SYNCS.PHASECHK.TRANS64.TRYWAIT P1, [R2+URZ+0x40], R3 ;  /* 0x00004003020075a7 */ /* 0x0002e600080211ff */
[----:B---3--:R-:W-:Y:S05]  /*8bb0*/  @!P1 NANOSLEEP.SYNCS 0x989680 ;  /* 0x009896800000995d */ /* 0x008fea0003900000 */
[----:B------:R-:W3:Y:S02]  /*8bc0*/  @!P1 SYNCS.PHASECHK.TRANS64 P1, [R2+URZ+0x40], R3 ;  /* 0x00004003020095a7 */ /* 0x000ee400080210ff */
[----:B---3--:R-:W-:Y:S05]  /*8bd0*/  @!P1 BRA `(.L_x_94) ;  /* 0xfffffffc00ec9947 */ /* 0x008fea000383ffff */
[----:B------:R-:W-:Y:S05]  /*8be0*/  BRA `(.L_x_93) ;  /* 0xffffffd0004c7947 */ /* 0x000fea000383ffff */
.L_x_96:
[----:B-1----:R1:W4:Y:S02]  /*8bf0*/  SYNCS.PHASECHK.TRANS64.TRYWAIT P0, [R79+URZ+0xb0], R0 ;  /* 0x0000b0004f0075a7 */ /* 0x00232400080011ff */
[----:B----4-:R-:W-:Y:S05]  /*8c00*/  @!P0 NANOSLEEP.SYNCS 0x989680 ;  /* 0x009896800000895d */ /* 0x010fea0003900000 */
[----:B------:R-:W4:Y:S02]  /*8c10*/  @!P0 SYNCS.PHASECHK.TRANS64 P0, [R79+URZ+0xb0], R0 ;  /* 0x0000b0004f0085a7 */ /* 0x000f2400080010ff */
[----:B----4-:R-:W-:Y:S05]  /*8c20*/  @!P0 BRA `(.L_x_96) ;  /* 0xfffffffc00f08947 */ /* 0x010fea000383ffff */
[----:B------:R-:W-:Y:S05]  /*8c30*/  BRA `(.L_x_95) ;  /* 0xffffffd000707947 */ /* 0x000fea000383ffff */
.L_x_105:
[----:B--2---:R2:W4:Y:S02]  /*8c40*/  SYNCS.PHASECHK.TRANS64.TRYWAIT P0, [R3+URZ+0x40], R0 ;  /* 0x00004000030075a7 */ /* 0x00452400080011ff */
[----:B----4-:R-:W-:Y:S05]  /*8c50*/  @!P0 NANOSLEEP.SYNCS 0x989680 ;  /* 0x009896800000895d */ /* 0x010fea0003900000 */
[----:B------:R-:W4:Y:S02]  /*8c60*/  @!P0 SYNCS.PHASECHK.TRANS64 P0, [R3+URZ+0x40], R0 ;  /* 0x00004000030085a7 */ /* 0x000f2400080010ff */
[----:B----4-:R-:W-:Y:S05]  /*8c70*/  @!P0 BRA `(.L_x_105) ;  /* 0xfffffffc00f08947 */ /* 0x010fea000383ffff */
[----:B------:R-:W-:Y:S05]  /*8c80*/  BRA `(.L_x_104) ;  /* 0xffffffd8005c7947 */ /* 0x000fea000383ffff */
.L_x_113:
[----:B--2---:R2:W4:Y:S02]  /*8c90*/  SYNCS.PHASECHK.TRANS64.TRYWAIT P0, [R83+URZ+0x40], R4 ;  /* 0x00004004530075a7 */ /* 0x00452400080011ff */
[----:B----4-:R-:W-:Y:S05]  /*8ca0*/  @!P0 NANOSLEEP.SYNCS 0x989680 ;  /* 0x009896800000895d */ /* 0x010fea0003900000 */
[----:B------:R-:W4:Y:S02]  /*8cb0*/  @!P0 SYNCS.PHASECHK.TRANS64 P0, [R83+URZ+0x40], R4 ;  /* 0x00004004530085a7 */ /* 0x000f2400080010ff */
[----:B----4-:R-:W-:Y:S05]  /*8cc0*/  @!P0 BRA `(.L_x_113) ;  /* 0xfffffffc00f08947 */ /* 0x010fea000383ffff */
[----:B------:R-:W-:Y:S05]  /*8cd0*/  BRA `(.L_x_112) ;  /* 0xffffffe000687947 */ /* 0x000fea000383ffff */
.L_x_121:
[----:B--2---:R2:W4:Y:S02]  /*8ce0*/  SYNCS.PHASECHK.TRANS64.TRYWAIT P0, [R88+URZ+0x40], R3 ;  /* 0x00004003580075a7 */ /* 0x00452400080011ff */
[----:B----4-:R-:W-:Y:S05]  /*8cf0*/  @!P0 NANOSLEEP.SYNCS 0x989680 ;  /* 0x009896800000895d */ /* 0x010fea0003900000 */
[----:B------:R-:W4:Y:S02]  /*8d00*/  @!P0 SYNCS.PHASECHK.TRANS64 P0, [R88+URZ+0x40], R3 ;  /* 0x00004003580085a7 */ /* 0x000f2400080010ff */
[----:B----4-:R-:W-:Y:S05]  /*8d10*/  @!P0 BRA `(.L_x_121) ;  /* 0xfffffffc00f08947 */ /* 0x010fea000383ffff */
[----:B------:R-:W-:Y:S05]  /*8d20*/  BRA `(.L_x_120) ;  /* 0xffffffe800747947 */ /* 0x000fea000383ffff */
        .weak           $__internal_0_$__cuda_sm10x_tcgen05_guardrail_trap_col_being_dealloced_not_returned_by_alloc
        .type           $__internal_0_$__cuda_sm10x_tcgen05_guardrail_trap_col_being_dealloced_not_returned_by_alloc,@function
        .size           $__internal_0_$__cuda_sm10x_tcgen05_guardrail_trap_col_being_dealloced_not_returned_by_alloc,($__internal_1_$__cuda_sm10x_tcgen05_guardrail_trap_phase_invalid_during_alloc - $__internal_0_$__cuda_sm10x_tcgen05_guardrail_trap_col_being_dealloced_not_returned_by_alloc)
$__internal_0_$__cuda_sm10x_tcgen05_guardrail_trap_col_being_dealloced_not_returned_by_alloc:
[----:B------:R-:W-:Y:S05]  /*8d30*/  BPT.TRAP 0x1 ;  /* 0x000000040000795c */ /* 0x000fea0000300000 */
[----:B------:R-:W-:-:S04]  /*8d40*/  HFMA2 R3, -RZ, RZ, 0, 0 ;  /* 0x00000000ff037431 */ /* 0x000fc800000001ff */
[----:B------:R-:W-:Y:S05]  /*8d50*/  RET.REL.NODEC R2 `(_ZN7cutlass13device_kernelINS_4gemm6kernel13GemmUniversalIN4cute5tupleIJiiiiEEENS1_10collective13CollectiveMmaINS1_35MainloopSm100TmaUmmaWarpSpecializedILi4ELi2ELi4ENS5_IJNS4_1CILi1EEESB_SB_EEEEENS5_IJNSA_ILi64EEENSA_ILi128EEESF_EEENS_6half_tENS5_IJlSB_lEEESH_NS5_IJSB_llEEENS4_8TiledMMAINS4_8MMA_AtomIJNS4_20SM100_MMA_F16BF16_SSISH_SH_fLi64ELi128ELNS4_4UMMA5MajorE0ELSO_1ELNSN_7ScaleInE0ELSP_0EEEEEENS4_6LayoutISC_NS5_IJNSA_ILi0EEEST_ST_EEEEENS5_IJNS4_10UnderscoreESW_SW_EEEEENS4_13SM90_TMA_LOADENS4_14ComposedLayoutINS4_7SwizzleILi3ELi4ELi3EEENS4_18smem_ptr_flag_bitsILi16EEENSS_INS5_IJNSA_ILi8EEESE_EEENS5_IJSE_SB_EEEEEEEvNS4_8identityESZ_NS10_IS12_S14_NSS_INS5_IJSE_S15_EEENS5_IJSB_SE_EEEEEEEvS1A_EENS_8epilogue10collective18CollectiveEpilogueINS1G_23Sm100TmaWarpSpecializedILi4ELi2ELi16ELb1ELb0EEEJSG_NS5_IJNSS_ISE_SB_EENSS_INSA_ILi32EEESB_EEEEESH_SI_SH_SI_NS1G_6fusion15FusionCallbacksIS1K_NS1P_17LinearCombinationISH_fSH_fLNS_15FloatRoundStyleE2EEESG_S1O_JEEENS4_5SM1004TMEM4LOAD26SM100_TMEM_LOAD_16dp256b4xESZ_NS10_INS11_ILi2ELi4ELi3EEES14_NSS_INS5_IJS15_S1M_EEENS5_IJS1M_SB_EEEEEEENS4_17SM75_U32x4_LDSM_NENS4_14SM90_TMA_STOREES23_NS4_17SM90_U32x4_STSM_NENS4_39AutoVectorizingCopyWithAssumedAlignmentILi128EEEEEEvvEEEEvNT_6ParamsE) ;  /* 0xffffff7002a87950 */ /* 0x000fea0003c3ffff */
        .weak           $__internal_1_$__cuda_sm10x_tcgen05_guardrail_trap_phase_invalid_during_alloc
        .type           $__internal_1_$__cuda_sm10x_tcgen05_guardrail_trap_phase_invalid_during_alloc,@function
        .size           $__internal_1_$__cuda_sm10x_tcgen05_guardrail_trap_phase_invalid_during_alloc,($__internal_2_$__cuda_sm10x_tcgen05_guardrail_trap_unallocated_columns_being_dealloced - $__internal_1_$__cuda_sm10x_tcgen05_guardrail_trap_phase_invalid_during_alloc)
$__internal_1_$__cuda_sm10x_tcgen05_guardrail_trap_phase_invalid_during_alloc:
[----:B------:R-:W-:Y:S05]  /*8d60*/  BPT.TRAP 0x1 ;  /* 0x000000040000795c */ /* 0x000fea0000300000 */
[----:B------:R-:W-:-:S04]  /*8d70*/  MOV R3, 0x0 ;  /* 0x0000000000037802 */ /* 0x000fc80000000f00 */
[----:B------:R-:W-:Y:S05]  /*8d80*/  RET.REL.NODEC R2 `(_ZN7cutlass13device_kernelINS_4gemm6kernel13GemmUniversalIN4cute5tupleIJiiiiEEENS1_10collective13CollectiveMmaINS1_35MainloopSm100TmaUmmaWarpSpecializedILi4ELi2ELi4ENS5_IJNS4_1CILi1EEESB_SB_EEEEENS5_IJNSA_ILi64EEENSA_ILi128EEESF_EEENS_6half_tENS5_IJlSB_lEEESH_NS5_IJSB_llEEENS4_8TiledMMAINS4_8MMA_AtomIJNS4_20SM100_MMA_F16BF16_SSISH_SH_fLi64ELi128ELNS4_4UMMA5MajorE0ELSO_1ELNSN_7ScaleInE0ELSP_0EEEEEENS4_6LayoutISC_NS5_IJNSA_ILi0EEEST_ST_EEEEENS5_IJNS4_10UnderscoreESW_SW_EEEEENS4_13SM90_TMA_LOADENS4_14ComposedLayoutINS4_7SwizzleILi3ELi4ELi3EEENS4_18smem_ptr_flag_bitsILi16EEENSS_INS5_IJNSA_ILi8EEESE_EEENS5_IJSE_SB_EEEEEEEvNS4_8identityESZ_NS10_IS12_S14_NSS_INS5_IJSE_S15_EEENS5_IJSB_SE_EEEEEEEvS1A_EENS_8epilogue10collective18CollectiveEpilogueINS1G_23Sm100TmaWarpSpecializedILi4ELi2ELi16ELb1ELb0EEEJSG_NS5_IJNSS_ISE_SB_EENSS_INSA_ILi32EEESB_EEEEESH_SI_SH_SI_NS1G_6fusion15FusionCallbacksIS1K_NS1P_17LinearCombinationISH_fSH_fLNS_15FloatRoundStyleE2EEESG_S1O_JEEENS4_5SM1004TMEM4LOAD26SM100_TMEM_LOAD_16dp256b4xESZ_NS10_INS11_ILi2ELi4ELi3EEES14_NSS_INS5_IJS15_S1M_EEENS5_IJS1M_SB_EEEEEEENS4_17SM75_U32x4_LDSM_NENS4_14SM90_TMA_STOREES23_NS4_17SM90_U32x4_STSM_NENS4_39AutoVectorizingCopyWithAssumedAlignmentILi128EEEEEEvvEEEEvNT_6ParamsE) ;  /* 0xffffff70029c7950 */ /* 0x000fea0003c3ffff */
        .weak           $__internal_2_$__cuda_sm10x_tcgen05_guardrail_trap_unallocated_columns_being_dealloced
        .type           $__internal_2_$__cuda_sm10x_tcgen05_guardrail_trap_unallocated_columns_being_dealloced,@function
        .size           $__internal_2_$__cuda_sm10x_tcgen05_guardrail_trap_unallocated_columns_being_dealloced,(.L_x_176 - $__internal_2_$__cuda_sm10x_tcgen05_guardrail_trap_unallocated_columns_being_dealloced)
$__internal_2_$__cuda_sm10x_tcgen05_guardrail_trap_unallocated_columns_being_dealloced:
[----:B------:R-:W-:Y:S05]  /*8d90*/  BPT.TRAP 0x1 ;  /* 0x000000040000795c */ /* 0x000fea0000300000 */
[----:B------:R-:W-:-:S04]  /*8da0*/  HFMA2 R3, -RZ, RZ, 0, 0 ;  /* 0x00000000ff037431 */ /* 0x000fc800000001ff */
[----:B------:R-:W-:Y:S05]  /*8db0*/  RET.REL.NODEC R2 `(_ZN7cutlass13device_kernelINS_4gemm6kernel13GemmUniversalIN4cute5tupleIJiiiiEEENS1_10collective13CollectiveMmaINS1_35MainloopSm100TmaUmmaWarpSpecializedILi4ELi2ELi4ENS5_IJNS4_1CILi1EEESB_SB_EEEEENS5_IJNSA_ILi64EEENSA_ILi128EEESF_EEENS_6half_tENS5_IJlSB_lEEESH_NS5_IJSB_llEEENS4_8TiledMMAINS4_8MMA_AtomIJNS4_20SM100_MMA_F16BF16_SSISH_SH_fLi64ELi128ELNS4_4UMMA5MajorE0ELSO_1ELNSN_7ScaleInE0ELSP_0EEEEEENS4_6LayoutISC_NS5_IJNSA_ILi0EEEST_ST_EEEEENS5_IJNS4_10UnderscoreESW_SW_EEEEENS4_13SM90_TMA_LOADENS4_14ComposedLayoutINS4_7SwizzleILi3ELi4ELi3EEENS4_18smem_ptr_flag_bitsILi16EEENSS_INS5_IJNSA_ILi8EEESE_EEENS5_IJSE_SB_EEEEEEEvNS4_8identityESZ_NS10_IS12_S14_NSS_INS5_IJSE_S15_EEENS5_IJSB_SE_EEEEEEEvS1A_EENS_8epilogue10collective18CollectiveEpilogueINS1G_23Sm100TmaWarpSpecializedILi4ELi2ELi16ELb1ELb0EEEJSG_NS5_IJNSS_ISE_SB_EENSS_INSA_ILi32EEESB_EEEEESH_SI_SH_SI_NS1G_6fusion15FusionCallbacksIS1K_NS1P_17LinearCombinationISH_fSH_fLNS_15FloatRoundStyleE2EEESG_S1O_JEEENS4_5SM1004TMEM4LOAD26SM100_TMEM_LOAD_16dp256b4xESZ_NS10_INS11_ILi2ELi4ELi3EEES14_NSS_INS5_IJS15_S1M_EEENS5_IJS1M_SB_EEEEEEENS4_17SM75_U32x4_LDSM_NENS4_14SM90_TMA_STOREES23_NS4_17SM90_U32x4_STSM_NENS4_39AutoVectorizingCopyWithAssumedAlignmentILi128EEEEEEvvEEEEvNT_6ParamsE) ;  /* 0xffffff7002907950 */ /* 0x000fea0003c3ffff */
.L_x_175:
[----:B------:R-:W-:-:S00]  /*8dc0*/  BRA `(.L_x_175) ;  /* 0xfffffffc00fc7947 */ /* 0x000fc0000383ffff */
[----:B------:R-:W-:-:S00]  /*8dd0*/  NOP ;  /* 0x0000000000007918 */ /* 0x000fc00000000000 */
        /* <DEDUP_REMOVED lines=10> */
.L_x_176:


//--------------------- .nv.global.init           --------------------------
	.section	.nv.global.init,"aw",@progbits
.nv.global.init:
	.type		$str$27,@object
	.size		$str$27,($str$28 - $str$27)
$str$27:
        /*0000*/ 	.byte	0x28, 0x61, 0x64, 0x64, 0x72, 0x65, 0x73, 0x73, 0x20, 0x26, 0x20, 0x6d, 0x61, 0x73, 0x6b, 0x29
        /*0010*/ 	.byte	0x20, 0x3d, 0x3d, 0x20, 0x30, 0x00
	.type		$str$28,@object
	.size		$str$28,($str$26 - $str$28)
$str$28:
        /*0016*/ 	.byte	0x2f, 0x74, 0x6d, 0x70, 0x2f, 0x63, 0x75, 0x74, 0x6c, 0x61, 0x73, 0x73, 0x5f, 0x73, 0x77, 0x65
        /*0026*/ 	.byte	0x65, 0x70, 0x5f, 0x73, 0x72, 0x63, 0x2f, 0x69, 0x6e, 0x63, 0x6c, 0x75, 0x64, 0x65, 0x2f, 0x63
        /*0036*/ 	.byte	0x75, 0x74, 0x65, 0x2f, 0x70, 0x6f, 0x69, 0x6e, 0x74, 0x65, 0x72, 0x5f, 0x66, 0x6c, 0x61, 0x67
        /*0046*/ 	.byte	0x67, 0x65, 0x64, 0x2e, 0x68, 0x70, 0x70, 0x00
	.type		$str$26,@object
	.size		$str$26,($str$25 - $str$26)
$str$26:
        /*004e*/ 	.byte	0x2f, 0x74, 0x6d, 0x70, 0x2f, 0x63, 0x75, 0x74, 0x6c, 0x61, 0x73, 0x73, 0x5f, 0x73, 0x77, 0x65
        /*005e*/ 	.byte	0x65, 0x70, 0x5f, 0x73, 0x72, 0x63, 0x2f, 0x69, 0x6e, 0x63, 0x6c, 0x75, 0x64, 0x65, 0x2f, 0x63
        /*006e*/ 	.byte	0x75, 0x74, 0x65, 0x2f, 0x61, 0x74, 0x6f, 0x6d, 0x2f, 0x63, 0x6f, 0x70, 0x79, 0x5f, 0x74, 0x72
        /*007e*/ 	.byte	0x61, 0x69, 0x74, 0x73, 0x5f, 0x73, 0x6d, 0x31, 0x30, 0x30, 0x2e, 0x68, 0x70, 0x70, 0x00
	.type		$str$25,@object
	.size		$str$25,(__unnamed_1 - $str$25)
$str$25:
        /*008d*/ 	.byte	0x28, 0x28, 0x75, 0x69, 0x6e, 0x74, 0x33, 0x32, 0x5f, 0x74, 0x28, 0x74, 0x68, 0x72, 0x65, 0x61
        /*009d*/ 	.byte	0x64, 0x49, 0x64, 0x78, 0x2e, 0x78, 0x29, 0x20, 0x2f, 0x20, 0x33, 0x32, 0x29, 0x20, 0x25, 0x20
        /*00ad*/ 	.byte	0x34, 0x29, 0x20, 0x3d, 0x3d, 0x20, 0x28, 0x28, 0x28, 0x74, 0x6d, 0x65, 0x6d, 0x5f, 0x61, 0x64
        /*00bd*/ 	.byte	0x64, 0x72, 0x20, 0x3e, 0x3e, 0x20, 0x31, 0x36, 0x29, 0x20, 0x2f, 0x20, 0x33, 0x32, 0x29, 0x20
        /*00cd*/ 	.byte	0x25, 0x20, 0x34, 0x29, 0x00
	.type		__unnamed_1,@object
	.size		__unnamed_1,(__unnamed_2 - __unnamed_1)
__unnamed_1:
        /*00d2*/ 	.byte	0x61, 0x75, 0x74, 0x6f, 0x20, 0x63, 0x75, 0x74, 0x65, 0x3a, 0x3a, 0x61, 0x73, 0x5f, 0x70, 0x6f
        /* <DEDUP_REMOVED lines=24> */
        /*0262*/ 	.byte	0x3e, 0x3e, 0x3e, 0x5d, 0x00
	.type		__unnamed_2,@object
	.size		__unnamed_2,(.L_2 - __unnamed_2)
__unnamed_2:
        /* <DEDUP_REMOVED lines=46> */
.L_2:


//--------------------- .nv.shared._ZN7cutlass13device_kernelINS_4gemm6kernel13GemmUniversalIN4cute5tupleIJiiiiEEENS1_10collective13CollectiveMmaINS1_35MainloopSm100TmaUmmaWarpSpecializedILi4ELi2ELi4ENS5_IJNS4_1CILi1EEESB_SB_EEEEENS5_IJNSA_ILi64EEENSA_ILi128EEESF_EEENS_6half_tENS5_IJlSB_lEEESH_NS5_IJSB_llEEENS4_8TiledMMAINS4_8MMA_AtomIJNS4_20SM100_MMA_F16BF16_SSISH_SH_fLi64ELi128ELNS4_4UMMA5MajorE0ELSO_1ELNSN_7ScaleInE0ELSP_0EEEEEENS4_6LayoutISC_NS5_IJNSA_ILi0EEEST_ST_EEEEENS5_IJNS4_10UnderscoreESW_SW_EEEEENS4_13SM90_TMA_LOADENS4_14ComposedLayoutINS4_7SwizzleILi3ELi4ELi3EEENS4_18smem_ptr_flag_bitsILi16EEENSS_INS5_IJNSA_ILi8EEESE_EEENS5_IJSE_SB_EEEEEEEvNS4_8identityESZ_NS10_IS12_S14_NSS_INS5_IJSE_S15_EEENS5_IJSB_SE_EEEEEEEvS1A_EENS_8epilogue10collective18CollectiveEpilogueINS1G_23Sm100TmaWarpSpecializedILi4ELi2ELi16ELb1ELb0EEEJSG_NS5_IJNSS_ISE_SB_EENSS_INSA_ILi32EEESB_EEEEESH_SI_SH_SI_NS1G_6fusion15FusionCallbacksIS1K_NS1P_17LinearCombinationISH_fSH_fLNS_15FloatRoundStyleE2EEESG_S1O_JEEENS4_5SM1004TMEM4LOAD26SM100_TMEM_LOAD_16dp256b4xESZ_NS10_INS11_ILi2ELi4ELi3EEES14_NSS_INS5_IJS15_S1M_EEENS5_IJS1M_SB_EEEEEEENS4_17SM75_U32x4_LDSM_NENS4_14SM90_TMA_STOREES23_NS4_17SM90_U32x4_STSM_NENS4_39AutoVectorizingCopyWithAssumedAlignmentILi128EEEEEEvvEEEEvNT_6ParamsE --------------------------
	.section	.nv.shared._ZN7cutlass13device_kernelINS_4gemm6kernel13GemmUniversalIN4cute5tupleIJiiiiEEENS1_10collective13CollectiveMmaINS1_35MainloopSm100TmaUmmaWarpSpecializedILi4ELi2ELi4ENS5_IJNS4_1CILi1EEESB_SB_EEEEENS5_IJNSA_ILi64EEENSA_ILi128EEESF_EEENS_6half_tENS5_IJlSB_lEEESH_NS5_IJSB_llEEENS4_8TiledMMAINS4_8MMA_AtomIJNS4_20SM100_MMA_F16BF16_SSISH_SH_fLi64ELi128ELNS4_4UMMA5MajorE0ELSO_1ELNSN_7ScaleInE0ELSP_0EEEEEENS4_6LayoutISC_NS5_IJNSA_ILi0EEEST_ST_EEEEENS5_IJNS4_10UnderscoreESW_SW_EEEEENS4_13SM90_TMA_LOADENS4_14ComposedLayoutINS4_7SwizzleILi3ELi4ELi3EEENS4_18smem_ptr_flag_bitsILi16EEENSS_INS5_IJNSA_ILi8EEESE_EEENS5_IJSE_SB_EEEEEEEvNS4_8identityESZ_NS10_IS12_S14_NSS_INS5_IJSE_S15_EEENS5_IJSB_SE_EEEEEEEvS1A_EENS_8epilogue10collective18CollectiveEpilogueINS1G_23Sm100TmaWarpSpecializedILi4ELi2ELi16ELb1ELb0EEEJSG_NS5_IJNSS_ISE_SB_EENSS_INSA_ILi32EEESB_EEEEESH_SI_SH_SI_NS1G_6fusion15FusionCallbacksIS1K_NS1P_17LinearCombinationISH_fSH_fLNS_15FloatRoundStyleE2EEESG_S1O_JEEENS4_5SM1004TMEM4LOAD26SM100_TMEM_LOAD_16dp256b4xESZ_NS10_INS11_ILi2ELi4ELi3EEES14_NSS_INS5_IJS15_S1M_EEENS5_IJS1M_SB_EEEEEEENS4_17SM75_U32x4_LDSM_NENS4_14SM90_TMA_STOREES23_NS4_17SM90_U32x4_STSM_NENS4_39AutoVectorizingCopyWithAssumedAlignmentILi128EEEEEEvvEEEEvNT_6ParamsE,"aw",@nobits
	.sectionflags	@""
	.align	16
	.zero		1024


//--------------------- .nv.shared.reserved.0     --------------------------
	.section	.nv.shared.reserved.0,"aw",@nobits
	.weak		__nv_reservedSMEM_offset_0_alias
	.size		__nv_reservedSMEM_offset_0_alias, 0, 64
	.other		__nv_reservedSMEM_offset_0_alias,@"STO_CUDA_RESERVED_SHARED STV_DEFAULT"
__nv_reservedSMEM_offset_0_alias:
	.zero		0
.nv.shared.reserved.0:
	.zero		64
	.weak		__nv_reservedSMEM_tcgen05_partition
	.type		__nv_reservedSMEM_tcgen05_partition,@object
	.size		__nv_reservedSMEM_tcgen05_partition,(.L_0 - __nv_reservedSMEM_tcgen05_partition)
__nv_reservedSMEM_tcgen05_partition:
	.zero		32
.L_0:


//--------------------- .nv.global                --------------------------
	.section	.nv.global,"aw",@nobits
.nv.global:
	.type		_ZN40_INTERNAL_195f5936_4_k_cu_3e0c02fd_325024cute1_E,@object
	.size		_ZN40_INTERNAL_195f5936_4_k_cu_3e0c02fd_325024cute1_E,(_ZN40_INTERNAL_195f5936_4_k_cu_3e0c02fd_325024cuda3std3__45__cpo6cbeginE - _ZN40_INTERNAL_195f5936_4_k_cu_3e0c02fd_325024cute1_E)
_ZN40_INTERNAL_195f5936_4_k_cu_3e0c02fd_325024cute1_E:
	.zero		1
	.type		_ZN40_INTERNAL_195f5936_4_k_cu_3e0c02fd_325024cuda3std3__45__cpo6cbeginE,@object
	.size		_ZN40_INTERNAL_195f5936_4_k_cu_3e0c02fd_325024cuda3std3__45__cpo6cbeginE,(_ZN40_INTERNAL_195f5936_4_k_cu_3e0c02fd_325024cuda3std3__48in_placeE - _ZN40_INTERNAL_195f5936_4_k_cu_3e0c02fd_325024cuda3std3__45__cpo6cbeginE)
_ZN40_INTERNAL_195f5936_4_k_cu_3e0c02fd_325024cuda3std3__45__cpo6cbeginE:
	.zero		1
	.type		_ZN40_INTERNAL_195f5936_4_k_cu_3e0c02fd_325024cuda3std3__48in_placeE,@object
	.size		_ZN40_INTERNAL_195f5936_4_k_cu_3e0c02fd_325024cuda3std3__48in_placeE,(_ZN40_INTERNAL_195f5936_4_k_cu_3e0c02fd_325024cuda3std6ranges3__45__cpo9iter_moveE - _ZN40_INTERNAL_195f5936_4_k_cu_3e0c02fd_325024cuda3std3__48in_placeE)
_ZN40_INTERNAL_195f5936_4_k_cu_3e0c02fd_325024cuda3std3__48in_placeE:
	.zero		1
	.type		_ZN40_INTERNAL_195f5936_4_k_cu_3e0c02fd_325024cuda3std6ranges3__45__cpo9iter_moveE,@object
	.size		_ZN40_INTERNAL_195f5936_4_k_cu_3e0c02fd_325024cuda3std6ranges3__45__cpo9iter_moveE,(_ZN40_INTERNAL_195f5936_4_k_cu_3e0c02fd_325024cuda3std3__45__cpo5beginE - _ZN40_INTERNAL_195f5936_4_k_cu_3e0c02fd_325024cuda3std6ranges3__45__cpo9iter_moveE)
_ZN40_INTERNAL_195f5936_4_k_cu_3e0c02fd_325024cuda3std6ranges3__45__cpo9iter_moveE:
	.zero		1
	.type		_ZN40_INTERNAL_195f5936_4_k_cu_3e0c02fd_325024cuda3std3__45__cpo5beginE,@object
	.size		_ZN40_INTERNAL_195f5936_4_k_cu_3e0c02fd_325024cuda3std3__45__cpo5beginE,(_ZN40_INTERNAL_195f5936_4_k_cu_3e0c02fd_325024cuda3std3__442_GLOBAL__N__195f5936_4_k_cu_3e0c02fd_325026ignoreE - _ZN40_INTERNAL_195f5936_4_k_cu_3e0c02fd_325024cuda3std3__45__cpo5beginE)
_ZN40_INTERNAL_195f5936_4_k_cu_3e0c02fd_325024cuda3std3__45__cpo5beginE:
	.zero		1
	.type		_ZN40_INTERNAL_195f5936_4_k_cu_3e0c02fd_325024cuda3std3__442_GLOBAL__N__195f5936_4_k_cu_3e0c02fd_325026ignoreE,@object
	.size		_ZN40_INTERNAL_195f5936_4_k_cu_3e0c02fd_325024cuda3std3__442_GLOBAL__N__195f5936_4_k_cu_3e0c02fd_325026ignoreE,(_ZN40_INTERNAL_195f5936_4_k_cu_3e0c02fd_325024cute7productE - _ZN40_INTERNAL_195f5936_4_k_cu_3e0c02fd_325024cuda3std3__442_GLOBAL__N__195f5936_4_k_cu_3e0c02fd_325026ignoreE)
_ZN40_INTERNAL_195f5936_4_k_cu_3e0c02fd_325024cuda3std3__442_GLOBAL__N__195f5936_4_k_cu_3e0c02fd_325026ignoreE:
	.zero		1
	.type		_ZN40_INTERNAL_195f5936_4_k_cu_3e0c02fd_325024cute7productE,@object
	.size		_ZN40_INTERNAL_195f5936_4_k_cu_3e0c02fd_325024cute7productE,(_ZN40_INTERNAL_195f5936_4_k_cu_3e0c02fd_325024cuda3std3__45__cpo3endE - _ZN40_INTERNAL_195f5936_4_k_cu_3e0c02fd_325024cute7productE)
_ZN40_INTERNAL_195f5936_4_k_cu_3e0c02fd_325024cute7productE:
	.zero		1
	.type		_ZN40_INTERNAL_195f5936_4_k_cu_3e0c02fd_325024cuda3std3__45__cpo3endE,@object
	.size		_ZN40_INTERNAL_195f5936_4_k_cu_3e0c02fd_325024cuda3std3__45__cpo3endE,(_ZN40_INTERNAL_195f5936_4_k_cu_3e0c02fd_325024cuda3std3__419piecewise_constructE - _ZN40_INTERNAL_195f5936_4_k_cu_3e0c02fd_325024cuda3std3__45__cpo3endE)
_ZN40_INTERNAL_195f5936_4_k_cu_3e0c02fd_325024cuda3std3__45__cpo3endE:
	.zero		1
	.type		_ZN40_INTERNAL_195f5936_4_k_cu_3e0c02fd_325024cuda3std3__419piecewise_constructE,@object
	.size		_ZN40_INTERNAL_195f5936_4_k_cu_3e0c02fd_325024cuda3std3__419piecewise_constructE,(_ZN40_INTERNAL_195f5936_4_k_cu_3e0c02fd_325024cuda3std3__45__cpo4cendE - _ZN40_INTERNAL_195f5936_4_k_cu_3e0c02fd_325024cuda3std3__419piecewise_constructE)
_ZN40_INTERNAL_195f5936_4_k_cu_3e0c02fd_325024cuda3std3__419piecewise_constructE:
	.zero		1
	.type		_ZN40_INTERNAL_195f5936_4_k_cu_3e0c02fd_325024cuda3std3__45__cpo4cendE,@object
	.size		_ZN40_INTERNAL_195f5936_4_k_cu_3e0c02fd_325024cuda3std3__45__cpo4cendE,(_ZN40_INTERNAL_195f5936_4_k_cu_3e0c02fd_325024cuda3std6ranges3__45__cpo4swapE - _ZN40_INTERNAL_195f5936_4_k_cu_3e0c02fd_325024cuda3std3__45__cpo4cendE)
_ZN40_INTERNAL_195f5936_4_k_cu_3e0c02fd_325024cuda3std3__45__cpo4cendE:
	.zero		1
	.type		_ZN40_INTERNAL_195f5936_4_k_cu_3e0c02fd_325024cuda3std6ranges3__45__cpo4swapE,@object
	.size		_ZN40_INTERNAL_195f5936_4_k_cu_3e0c02fd_325024cuda3std6ranges3__45__cpo4swapE,(.L_10 - _ZN40_INTERNAL_195f5936_4_k_cu_3e0c02fd_325024cuda3std6ranges3__45__cpo4swapE)
_ZN40_INTERNAL_195f5936_4_k_cu_3e0c02fd_325024cuda3std6ranges3__45__cpo4swapE:
	.zero		1
.L_10:


//--------------------- .nv.constant0._ZN7cutlass13device_kernelINS_4gemm6kernel13GemmUniversalIN4cute5tupleIJiiiiEEENS1_10collective13CollectiveMmaINS1_35MainloopSm100TmaUmmaWarpSpecializedILi4ELi2ELi4ENS5_IJNS4_1CILi1EEESB_SB_EEEEENS5_IJNSA_ILi64EEENSA_ILi128EEESF_EEENS_6half_tENS5_IJlSB_lEEESH_NS5_IJSB_llEEENS4_8TiledMMAINS4_8MMA_AtomIJNS4_20SM100_MMA_F16BF16_SSISH_SH_fLi64ELi128ELNS4_4UMMA5MajorE0ELSO_1ELNSN_7ScaleInE0ELSP_0EEEEEENS4_6LayoutISC_NS5_IJNSA_ILi0EEEST_ST_EEEEENS5_IJNS4_10UnderscoreESW_SW_EEEEENS4_13SM90_TMA_LOADENS4_14ComposedLayoutINS4_7SwizzleILi3ELi4ELi3EEENS4_18smem_ptr_flag_bitsILi16EEENSS_INS5_IJNSA_ILi8EEESE_EEENS5_IJSE_SB_EEEEEEEvNS4_8identityESZ_NS10_IS12_S14_NSS_INS5_IJSE_S15_EEENS5_IJSB_SE_EEEEEEEvS1A_EENS_8epilogue10collective18CollectiveEpilogueINS1G_23Sm100TmaWarpSpecializedILi4ELi2ELi16ELb1ELb0EEEJSG_NS5_IJNSS_ISE_SB_EENSS_INSA_ILi32EEESB_EEEEESH_SI_SH_SI_NS1G_6fusion15FusionCallbacksIS1K_NS1P_17LinearCombinationISH_fSH_fLNS_15FloatRoundStyleE2EEESG_S1O_JEEENS4_5SM1004TMEM4LOAD26SM100_TMEM_LOAD_16dp256b4xESZ_NS10_INS11_ILi2ELi4ELi3EEES14_NSS_INS5_IJS15_S1M_EEENS5_IJS1M_SB_EEEEEEENS4_17SM75_U32x4_LDSM_NENS4_14SM90_TMA_STOREES23_NS4_17SM90_U32x4_STSM_NENS4_39AutoVectorizingCopyWithAssumedAlignmentILi128EEEEEEvvEEEEvNT_6ParamsE --------------------------
	.section	.nv.constant0._ZN7cutlass13device_kernelINS_4gemm6kernel13GemmUniversalIN4cute5tupleIJiiiiEEENS1_10collective13CollectiveMmaINS1_35MainloopSm100TmaUmmaWarpSpecializedILi4ELi2ELi4ENS5_IJNS4_1CILi1EEESB_SB_EEEEENS5_IJNSA_ILi64EEENSA_ILi128EEESF_EEENS_6half_tENS5_IJlSB_lEEESH_NS5_IJSB_llEEENS4_8TiledMMAINS4_8MMA_AtomIJNS4_20SM100_MMA_F16BF16_SSISH_SH_fLi64ELi128ELNS4_4UMMA5MajorE0ELSO_1ELNSN_7ScaleInE0ELSP_0EEEEEENS4_6LayoutISC_NS5_IJNSA_ILi0EEEST_ST_EEEEENS5_IJNS4_10UnderscoreESW_SW_EEEEENS4_13SM90_TMA_LOADENS4_14ComposedLayoutINS4_7SwizzleILi3ELi4ELi3EEENS4_18smem_ptr_flag_bitsILi16EEENSS_INS5_IJNSA_ILi8EEESE_EEENS5_IJSE_SB_EEEEEEEvNS4_8identityESZ_NS10_IS12_S14_NSS_INS5_IJSE_S15_EEENS5_IJSB_SE_EEEEEEEvS1A_EENS_8epilogue10collective18CollectiveEpilogueINS1G_23Sm100TmaWarpSpecializedILi4ELi2ELi16ELb1ELb0EEEJSG_NS5_IJNSS_ISE_SB_EENSS_INSA_ILi32EEESB_EEEEESH_SI_SH_SI_NS1G_6fusion15FusionCallbacksIS1K_NS1P_17LinearCombinationISH_fSH_fLNS_15FloatRoundStyleE2EEESG_S1O_JEEENS4_5SM1004TMEM4LOAD26SM100_TMEM_LOAD_16dp256b4xESZ_NS10_INS11_ILi2ELi4ELi3EEES14_NSS_INS5_IJS15_S1M_EEENS5_IJS1M_SB_EEEEEEENS4_17SM75_U32x4_LDSM_NENS4_14SM90_TMA_STOREES23_NS4_17SM90_U32x4_STSM_NENS4_39AutoVectorizingCopyWithAssumedAlignmentILi128EEEEEEvvEEEEvNT_6ParamsE,"a",@progbits
	.sectionflags	@""
	.align	4
.nv.constant0._ZN7cutlass13device_kernelINS_4gemm6kernel13GemmUniversalIN4cute5tupleIJiiiiEEENS1_10collective13CollectiveMmaINS1_35MainloopSm100TmaUmmaWarpSpecializedILi4ELi2ELi4ENS5_IJNS4_1CILi1EEESB_SB_EEEEENS5_IJNSA_ILi64EEENSA_ILi128EEESF_EEENS_6half_tENS5_IJlSB_lEEESH_NS5_IJSB_llEEENS4_8TiledMMAINS4_8MMA_AtomIJNS4_20SM100_MMA_F16BF16_SSISH_SH_fLi64ELi128ELNS4_4UMMA5MajorE0ELSO_1ELNSN_7ScaleInE0ELSP_0EEEEEENS4_6LayoutISC_NS5_IJNSA_ILi0EEEST_ST_EEEEENS5_IJNS4_10UnderscoreESW_SW_EEEEENS4_13SM90_TMA_LOADENS4_14ComposedLayoutINS4_7SwizzleILi3ELi4ELi3EEENS4_18smem_ptr_flag_bitsILi16EEENSS_INS5_IJNSA_ILi8EEESE_EEENS5_IJSE_SB_EEEEEEEvNS4_8identityESZ_NS10_IS12_S14_NSS_INS5_IJSE_S15_EEENS5_IJSB_SE_EEEEEEEvS1A_EENS_8epilogue10collective18CollectiveEpilogueINS1G_23Sm100TmaWarpSpecializedILi4ELi2ELi16ELb1ELb0EEEJSG_NS5_IJNSS_ISE_SB_EENSS_INSA_ILi32EEESB_EEEEESH_SI_SH_SI_NS1G_6fusion15FusionCallbacksIS1K_NS1P_17LinearCombinationISH_fSH_fLNS_15FloatRoundStyleE2EEESG_S1O_JEEENS4_5SM1004TMEM4LOAD26SM100_TMEM_LOAD_16dp256b4xESZ_NS10_INS11_ILi2ELi4ELi3EEES14_NSS_INS5_IJS15_S1M_EEENS5_IJS1M_SB_EEEEEEENS4_17SM75_U32x4_LDSM_NENS4_14SM90_TMA_STOREES23_NS4_17SM90_U32x4_STSM_NENS4_39AutoVectorizingCopyWithAssumedAlignmentILi128EEEEEEvvEEEEvNT_6ParamsE:
	.zero		2944


//--------------------- SYMBOLS --------------------------

	.type		.nv.reservedSmem.offset0,@object
	.size		.nv.reservedSmem.offset0,0x4
	.type		.nv.reservedSmem.cap,@object
	.size		.nv.reservedSmem.cap,0x4
	.type		__assertfail,@function
